//
// Generated by NVIDIA NVVM Compiler
//
// Compiler Build ID: CL-36424714
// Cuda compilation tools, release 13.0, V13.0.88
// Based on NVVM 20.0.0
//

.version 9.0
.target sm_100
.address_size 64

	// .globl	_Z13cudaLogMVNormmmPdS_S_dS_

.visible .entry _Z13cudaLogMVNormmmPdS_S_dS_(
	.param .u64 _Z13cudaLogMVNormmmPdS_S_dS__param_0,
	.param .u64 _Z13cudaLogMVNormmmPdS_S_dS__param_1,
	.param .u64 .ptr .align 1 _Z13cudaLogMVNormmmPdS_S_dS__param_2,
	.param .u64 .ptr .align 1 _Z13cudaLogMVNormmmPdS_S_dS__param_3,
	.param .u64 .ptr .align 1 _Z13cudaLogMVNormmmPdS_S_dS__param_4,
	.param .f64 _Z13cudaLogMVNormmmPdS_S_dS__param_5,
	.param .u64 .ptr .align 1 _Z13cudaLogMVNormmmPdS_S_dS__param_6
)
{
	.local .align 16 .b8 	__local_depot0[16384];
	.reg .b64 	%SP;
	.reg .b64 	%SPL;
	.reg .pred 	%p<42>;
	.reg .b16 	%rs<25>;
	.reg .b32 	%r<8>;
	.reg .b64 	%rd<276>;
	.reg .b64 	%fd<443>;

	mov.u64 	%SPL, __local_depot0;
	ld.param.u64 	%rd97, [_Z13cudaLogMVNormmmPdS_S_dS__param_0];
	ld.param.u64 	%rd95, [_Z13cudaLogMVNormmmPdS_S_dS__param_1];
	ld.param.u64 	%rd98, [_Z13cudaLogMVNormmmPdS_S_dS__param_2];
	ld.param.u64 	%rd99, [_Z13cudaLogMVNormmmPdS_S_dS__param_3];
	ld.param.u64 	%rd100, [_Z13cudaLogMVNormmmPdS_S_dS__param_4];
	cvta.to.global.u64 	%rd1, %rd99;
	cvta.to.global.u64 	%rd2, %rd100;
	cvta.to.global.u64 	%rd3, %rd98;
	add.u64 	%rd4, %SPL, 0;
	mov.u32 	%r1, %ctaid.y;
	mov.u32 	%r2, %nctaid.x;
	mov.u32 	%r3, %ctaid.x;
	mad.lo.s32 	%r4, %r1, %r2, %r3;
	mov.u32 	%r5, %ntid.x;
	mov.u32 	%r6, %tid.x;
	mad.lo.s32 	%r7, %r4, %r5, %r6;
	cvt.s64.s32 	%rd5, %r7;
	setp.le.u64 	%p1, %rd97, %rd5;
	@%p1 bra 	$L__BB0_61;
	mul.lo.s64 	%rd6, %rd95, %rd5;
	setp.eq.s64 	%p2, %rd95, 0;
	@%p2 bra 	$L__BB0_30;
	add.s64 	%rd103, %rd95, -1;
	and.b64  	%rd7, %rd95, 15;
	setp.lt.u64 	%p3, %rd103, 15;
	mov.b64 	%rd248, 0;
	@%p3 bra 	$L__BB0_5;
	and.b64  	%rd248, %rd95, -16;
	mov.b64 	%rd253, 0;
$L__BB0_4:
	.pragma "nounroll";
	shl.b64 	%rd105, %rd253, 3;
	add.s64 	%rd106, %rd1, %rd105;
	ld.global.f64 	%fd45, [%rd106];
	add.s64 	%rd107, %rd253, %rd6;
	shl.b64 	%rd108, %rd107, 3;
	add.s64 	%rd109, %rd3, %rd108;
	ld.global.f64 	%fd46, [%rd109];
	sub.f64 	%fd47, %fd46, %fd45;
	st.global.f64 	[%rd109], %fd47;
	ld.global.f64 	%fd48, [%rd106+8];
	ld.global.f64 	%fd49, [%rd109+8];
	sub.f64 	%fd50, %fd49, %fd48;
	st.global.f64 	[%rd109+8], %fd50;
	ld.global.f64 	%fd51, [%rd106+16];
	ld.global.f64 	%fd52, [%rd109+16];
	sub.f64 	%fd53, %fd52, %fd51;
	st.global.f64 	[%rd109+16], %fd53;
	ld.global.f64 	%fd54, [%rd106+24];
	ld.global.f64 	%fd55, [%rd109+24];
	sub.f64 	%fd56, %fd55, %fd54;
	st.global.f64 	[%rd109+24], %fd56;
	ld.global.f64 	%fd57, [%rd106+32];
	ld.global.f64 	%fd58, [%rd109+32];
	sub.f64 	%fd59, %fd58, %fd57;
	st.global.f64 	[%rd109+32], %fd59;
	ld.global.f64 	%fd60, [%rd106+40];
	ld.global.f64 	%fd61, [%rd109+40];
	sub.f64 	%fd62, %fd61, %fd60;
	st.global.f64 	[%rd109+40], %fd62;
	ld.global.f64 	%fd63, [%rd106+48];
	ld.global.f64 	%fd64, [%rd109+48];
	sub.f64 	%fd65, %fd64, %fd63;
	st.global.f64 	[%rd109+48], %fd65;
	ld.global.f64 	%fd66, [%rd106+56];
	ld.global.f64 	%fd67, [%rd109+56];
	sub.f64 	%fd68, %fd67, %fd66;
	st.global.f64 	[%rd109+56], %fd68;
	ld.global.f64 	%fd69, [%rd106+64];
	ld.global.f64 	%fd70, [%rd109+64];
	sub.f64 	%fd71, %fd70, %fd69;
	st.global.f64 	[%rd109+64], %fd71;
	ld.global.f64 	%fd72, [%rd106+72];
	ld.global.f64 	%fd73, [%rd109+72];
	sub.f64 	%fd74, %fd73, %fd72;
	st.global.f64 	[%rd109+72], %fd74;
	ld.global.f64 	%fd75, [%rd106+80];
	ld.global.f64 	%fd76, [%rd109+80];
	sub.f64 	%fd77, %fd76, %fd75;
	st.global.f64 	[%rd109+80], %fd77;
	ld.global.f64 	%fd78, [%rd106+88];
	ld.global.f64 	%fd79, [%rd109+88];
	sub.f64 	%fd80, %fd79, %fd78;
	st.global.f64 	[%rd109+88], %fd80;
	ld.global.f64 	%fd81, [%rd106+96];
	ld.global.f64 	%fd82, [%rd109+96];
	sub.f64 	%fd83, %fd82, %fd81;
	st.global.f64 	[%rd109+96], %fd83;
	ld.global.f64 	%fd84, [%rd106+104];
	ld.global.f64 	%fd85, [%rd109+104];
	sub.f64 	%fd86, %fd85, %fd84;
	st.global.f64 	[%rd109+104], %fd86;
	ld.global.f64 	%fd87, [%rd106+112];
	ld.global.f64 	%fd88, [%rd109+112];
	sub.f64 	%fd89, %fd88, %fd87;
	st.global.f64 	[%rd109+112], %fd89;
	ld.global.f64 	%fd90, [%rd106+120];
	ld.global.f64 	%fd91, [%rd109+120];
	sub.f64 	%fd92, %fd91, %fd90;
	st.global.f64 	[%rd109+120], %fd92;
	add.s64 	%rd253, %rd253, 16;
	setp.eq.s64 	%p4, %rd253, %rd248;
	@%p4 bra 	$L__BB0_5;
	bra.uni 	$L__BB0_4;
$L__BB0_5:
	setp.eq.s64 	%p5, %rd7, 0;
	@%p5 bra 	$L__BB0_14;
	and.b64  	%rd10, %rd95, 7;
	setp.lt.u64 	%p6, %rd7, 8;
	@%p6 bra 	$L__BB0_8;
	shl.b64 	%rd110, %rd248, 3;
	add.s64 	%rd111, %rd1, %rd110;
	ld.global.f64 	%fd93, [%rd111];
	add.s64 	%rd112, %rd248, %rd6;
	shl.b64 	%rd113, %rd112, 3;
	add.s64 	%rd114, %rd3, %rd113;
	ld.global.f64 	%fd94, [%rd114];
	sub.f64 	%fd95, %fd94, %fd93;
	st.global.f64 	[%rd114], %fd95;
	ld.global.f64 	%fd96, [%rd111+8];
	ld.global.f64 	%fd97, [%rd114+8];
	sub.f64 	%fd98, %fd97, %fd96;
	st.global.f64 	[%rd114+8], %fd98;
	ld.global.f64 	%fd99, [%rd111+16];
	ld.global.f64 	%fd100, [%rd114+16];
	sub.f64 	%fd101, %fd100, %fd99;
	st.global.f64 	[%rd114+16], %fd101;
	ld.global.f64 	%fd102, [%rd111+24];
	ld.global.f64 	%fd103, [%rd114+24];
	sub.f64 	%fd104, %fd103, %fd102;
	st.global.f64 	[%rd114+24], %fd104;
	ld.global.f64 	%fd105, [%rd111+32];
	ld.global.f64 	%fd106, [%rd114+32];
	sub.f64 	%fd107, %fd106, %fd105;
	st.global.f64 	[%rd114+32], %fd107;
	ld.global.f64 	%fd108, [%rd111+40];
	ld.global.f64 	%fd109, [%rd114+40];
	sub.f64 	%fd110, %fd109, %fd108;
	st.global.f64 	[%rd114+40], %fd110;
	ld.global.f64 	%fd111, [%rd111+48];
	ld.global.f64 	%fd112, [%rd114+48];
	sub.f64 	%fd113, %fd112, %fd111;
	st.global.f64 	[%rd114+48], %fd113;
	ld.global.f64 	%fd114, [%rd111+56];
	ld.global.f64 	%fd115, [%rd114+56];
	sub.f64 	%fd116, %fd115, %fd114;
	st.global.f64 	[%rd114+56], %fd116;
	add.s64 	%rd248, %rd248, 8;
$L__BB0_8:
	setp.eq.s64 	%p7, %rd10, 0;
	@%p7 bra 	$L__BB0_14;
	and.b64  	%rd13, %rd95, 3;
	setp.lt.u64 	%p8, %rd10, 4;
	@%p8 bra 	$L__BB0_11;
	shl.b64 	%rd115, %rd248, 3;
	add.s64 	%rd116, %rd1, %rd115;
	ld.global.f64 	%fd117, [%rd116];
	add.s64 	%rd117, %rd248, %rd6;
	shl.b64 	%rd118, %rd117, 3;
	add.s64 	%rd119, %rd3, %rd118;
	ld.global.f64 	%fd118, [%rd119];
	sub.f64 	%fd119, %fd118, %fd117;
	st.global.f64 	[%rd119], %fd119;
	ld.global.f64 	%fd120, [%rd116+8];
	ld.global.f64 	%fd121, [%rd119+8];
	sub.f64 	%fd122, %fd121, %fd120;
	st.global.f64 	[%rd119+8], %fd122;
	ld.global.f64 	%fd123, [%rd116+16];
	ld.global.f64 	%fd124, [%rd119+16];
	sub.f64 	%fd125, %fd124, %fd123;
	st.global.f64 	[%rd119+16], %fd125;
	ld.global.f64 	%fd126, [%rd116+24];
	ld.global.f64 	%fd127, [%rd119+24];
	sub.f64 	%fd128, %fd127, %fd126;
	st.global.f64 	[%rd119+24], %fd128;
	add.s64 	%rd248, %rd248, 4;
$L__BB0_11:
	setp.eq.s64 	%p9, %rd13, 0;
	@%p9 bra 	$L__BB0_14;
	mov.b64 	%rd252, 0;
$L__BB0_13:
	.pragma "nounroll";
	shl.b64 	%rd121, %rd248, 3;
	add.s64 	%rd122, %rd1, %rd121;
	ld.global.f64 	%fd129, [%rd122];
	add.s64 	%rd123, %rd248, %rd6;
	shl.b64 	%rd124, %rd123, 3;
	add.s64 	%rd125, %rd3, %rd124;
	ld.global.f64 	%fd130, [%rd125];
	sub.f64 	%fd131, %fd130, %fd129;
	st.global.f64 	[%rd125], %fd131;
	add.s64 	%rd248, %rd248, 1;
	add.s64 	%rd252, %rd252, 1;
	setp.ne.s64 	%p10, %rd252, %rd13;
	@%p10 bra 	$L__BB0_13;
$L__BB0_14:
	mov.b64 	%rd254, 0;
	mov.b16 	%rs21, 0;
	mov.u16 	%rs22, %rs21;
$L__BB0_15:
	setp.eq.s64 	%p11, %rd254, 0;
	mov.f64 	%fd424, 0d0000000000000000;
	@%p11 bra 	$L__BB0_29;
	mul.lo.s64 	%rd23, %rd254, %rd95;
	setp.lt.u64 	%p12, %rd254, 16;
	mov.f64 	%fd424, 0d0000000000000000;
	mov.b64 	%rd257, 0;
	@%p12 bra 	$L__BB0_19;
	and.b64  	%rd257, %rd254, -16;
	mov.f64 	%fd424, 0d0000000000000000;
	mov.b64 	%rd255, 0;
$L__BB0_18:
	.pragma "nounroll";
	add.s64 	%rd129, %rd255, %rd23;
	shl.b64 	%rd130, %rd129, 3;
	add.s64 	%rd131, %rd2, %rd130;
	ld.global.f64 	%fd136, [%rd131];
	shl.b64 	%rd132, %rd255, 3;
	add.s64 	%rd133, %rd4, %rd132;
	ld.local.v2.f64 	{%fd137, %fd138}, [%rd133];
	fma.rn.f64 	%fd139, %fd136, %fd137, %fd424;
	ld.global.f64 	%fd140, [%rd131+8];
	fma.rn.f64 	%fd141, %fd140, %fd138, %fd139;
	ld.global.f64 	%fd142, [%rd131+16];
	ld.local.v2.f64 	{%fd143, %fd144}, [%rd133+16];
	fma.rn.f64 	%fd145, %fd142, %fd143, %fd141;
	ld.global.f64 	%fd146, [%rd131+24];
	fma.rn.f64 	%fd147, %fd146, %fd144, %fd145;
	ld.global.f64 	%fd148, [%rd131+32];
	ld.local.v2.f64 	{%fd149, %fd150}, [%rd133+32];
	fma.rn.f64 	%fd151, %fd148, %fd149, %fd147;
	ld.global.f64 	%fd152, [%rd131+40];
	fma.rn.f64 	%fd153, %fd152, %fd150, %fd151;
	ld.global.f64 	%fd154, [%rd131+48];
	ld.local.v2.f64 	{%fd155, %fd156}, [%rd133+48];
	fma.rn.f64 	%fd157, %fd154, %fd155, %fd153;
	ld.global.f64 	%fd158, [%rd131+56];
	fma.rn.f64 	%fd159, %fd158, %fd156, %fd157;
	ld.global.f64 	%fd160, [%rd131+64];
	ld.local.v2.f64 	{%fd161, %fd162}, [%rd133+64];
	fma.rn.f64 	%fd163, %fd160, %fd161, %fd159;
	ld.global.f64 	%fd164, [%rd131+72];
	fma.rn.f64 	%fd165, %fd164, %fd162, %fd163;
	ld.global.f64 	%fd166, [%rd131+80];
	ld.local.v2.f64 	{%fd167, %fd168}, [%rd133+80];
	fma.rn.f64 	%fd169, %fd166, %fd167, %fd165;
	ld.global.f64 	%fd170, [%rd131+88];
	fma.rn.f64 	%fd171, %fd170, %fd168, %fd169;
	ld.global.f64 	%fd172, [%rd131+96];
	ld.local.v2.f64 	{%fd173, %fd174}, [%rd133+96];
	fma.rn.f64 	%fd175, %fd172, %fd173, %fd171;
	ld.global.f64 	%fd176, [%rd131+104];
	fma.rn.f64 	%fd177, %fd176, %fd174, %fd175;
	ld.global.f64 	%fd178, [%rd131+112];
	ld.local.v2.f64 	{%fd179, %fd180}, [%rd133+112];
	fma.rn.f64 	%fd181, %fd178, %fd179, %fd177;
	ld.global.f64 	%fd182, [%rd131+120];
	fma.rn.f64 	%fd424, %fd182, %fd180, %fd181;
	add.s64 	%rd255, %rd255, 16;
	setp.ne.s64 	%p13, %rd255, %rd257;
	@%p13 bra 	$L__BB0_18;
$L__BB0_19:
	and.b64  	%rd134, %rd254, 15;
	setp.eq.s64 	%p14, %rd134, 0;
	@%p14 bra 	$L__BB0_29;
	cvt.u64.u16 	%rd135, %rs22;
	and.b64  	%rd28, %rd135, 15;
	add.s64 	%rd136, %rd28, -1;
	setp.lt.u64 	%p15, %rd136, 7;
	@%p15 bra 	$L__BB0_22;
	add.s64 	%rd137, %rd257, %rd23;
	shl.b64 	%rd138, %rd137, 3;
	add.s64 	%rd139, %rd2, %rd138;
	ld.global.f64 	%fd184, [%rd139];
	shl.b64 	%rd140, %rd257, 3;
	add.s64 	%rd141, %rd4, %rd140;
	ld.local.f64 	%fd185, [%rd141];
	fma.rn.f64 	%fd186, %fd184, %fd185, %fd424;
	ld.global.f64 	%fd187, [%rd139+8];
	ld.local.f64 	%fd188, [%rd141+8];
	fma.rn.f64 	%fd189, %fd187, %fd188, %fd186;
	ld.global.f64 	%fd190, [%rd139+16];
	ld.local.f64 	%fd191, [%rd141+16];
	fma.rn.f64 	%fd192, %fd190, %fd191, %fd189;
	ld.global.f64 	%fd193, [%rd139+24];
	ld.local.f64 	%fd194, [%rd141+24];
	fma.rn.f64 	%fd195, %fd193, %fd194, %fd192;
	ld.global.f64 	%fd196, [%rd139+32];
	ld.local.f64 	%fd197, [%rd141+32];
	fma.rn.f64 	%fd198, %fd196, %fd197, %fd195;
	ld.global.f64 	%fd199, [%rd139+40];
	ld.local.f64 	%fd200, [%rd141+40];
	fma.rn.f64 	%fd201, %fd199, %fd200, %fd198;
	ld.global.f64 	%fd202, [%rd139+48];
	ld.local.f64 	%fd203, [%rd141+48];
	fma.rn.f64 	%fd204, %fd202, %fd203, %fd201;
	ld.global.f64 	%fd205, [%rd139+56];
	ld.local.f64 	%fd206, [%rd141+56];
	fma.rn.f64 	%fd424, %fd205, %fd206, %fd204;
	add.s64 	%rd257, %rd257, 8;
$L__BB0_22:
	and.b64  	%rd142, %rd28, 7;
	setp.eq.s64 	%p16, %rd142, 0;
	@%p16 bra 	$L__BB0_29;
	cvt.u64.u16 	%rd143, %rs21;
	and.b64  	%rd144, %rd143, 7;
	and.b64  	%rd31, %rd143, 3;
	add.s64 	%rd145, %rd144, -1;
	setp.lt.u64 	%p17, %rd145, 3;
	@%p17 bra 	$L__BB0_25;
	add.s64 	%rd146, %rd257, %rd23;
	shl.b64 	%rd147, %rd146, 3;
	add.s64 	%rd148, %rd2, %rd147;
	ld.global.f64 	%fd208, [%rd148];
	shl.b64 	%rd149, %rd257, 3;
	add.s64 	%rd150, %rd4, %rd149;
	ld.local.f64 	%fd209, [%rd150];
	fma.rn.f64 	%fd210, %fd208, %fd209, %fd424;
	ld.global.f64 	%fd211, [%rd148+8];
	ld.local.f64 	%fd212, [%rd150+8];
	fma.rn.f64 	%fd213, %fd211, %fd212, %fd210;
	ld.global.f64 	%fd214, [%rd148+16];
	ld.local.f64 	%fd215, [%rd150+16];
	fma.rn.f64 	%fd216, %fd214, %fd215, %fd213;
	ld.global.f64 	%fd217, [%rd148+24];
	ld.local.f64 	%fd218, [%rd150+24];
	fma.rn.f64 	%fd424, %fd217, %fd218, %fd216;
	add.s64 	%rd257, %rd257, 4;
$L__BB0_25:
	setp.eq.s64 	%p18, %rd31, 0;
	@%p18 bra 	$L__BB0_29;
	add.s64 	%rd151, %rd257, %rd23;
	shl.b64 	%rd152, %rd151, 3;
	add.s64 	%rd34, %rd2, %rd152;
	ld.global.f64 	%fd219, [%rd34];
	shl.b64 	%rd153, %rd257, 3;
	add.s64 	%rd35, %rd4, %rd153;
	ld.local.f64 	%fd220, [%rd35];
	fma.rn.f64 	%fd424, %fd219, %fd220, %fd424;
	setp.eq.s64 	%p19, %rd31, 1;
	@%p19 bra 	$L__BB0_29;
	ld.global.f64 	%fd221, [%rd34+8];
	ld.local.f64 	%fd222, [%rd35+8];
	fma.rn.f64 	%fd424, %fd221, %fd222, %fd424;
	setp.eq.s64 	%p20, %rd31, 2;
	@%p20 bra 	$L__BB0_29;
	ld.global.f64 	%fd223, [%rd34+16];
	ld.local.f64 	%fd224, [%rd35+16];
	fma.rn.f64 	%fd424, %fd223, %fd224, %fd424;
$L__BB0_29:
	add.s64 	%rd154, %rd254, %rd6;
	shl.b64 	%rd155, %rd154, 3;
	add.s64 	%rd156, %rd3, %rd155;
	ld.global.f64 	%fd225, [%rd156];
	sub.f64 	%fd226, %fd225, %fd424;
	mad.lo.s64 	%rd157, %rd254, %rd95, %rd254;
	shl.b64 	%rd158, %rd157, 3;
	add.s64 	%rd159, %rd2, %rd158;
	ld.global.f64 	%fd227, [%rd159];
	div.rn.f64 	%fd228, %fd226, %fd227;
	shl.b64 	%rd160, %rd254, 3;
	add.s64 	%rd161, %rd4, %rd160;
	st.local.f64 	[%rd161], %fd228;
	add.s64 	%rd254, %rd254, 1;
	setp.ne.s64 	%p21, %rd254, %rd95;
	add.s16 	%rs22, %rs22, 1;
	add.s16 	%rs21, %rs21, 1;
	@%p21 bra 	$L__BB0_15;
$L__BB0_30:
	setp.eq.s64 	%p22, %rd95, 0;
	mov.f64 	%fd442, 0d0000000000000000;
	@%p22 bra 	$L__BB0_60;
	shl.b64 	%rd38, %rd95, 3;
	add.s64 	%rd37, %rd4, %rd38;
	shl.b64 	%rd39, %rd95, 7;
	shl.b64 	%rd163, %rd95, 4;
	add.s64 	%rd164, %rd163, %rd4;
	add.s64 	%rd40, %rd164, 64;
	mov.b64 	%rd259, 0;
	mov.b16 	%rs23, 0;
	mov.u16 	%rs24, %rs23;
$L__BB0_32:
	sub.s64 	%rd264, %rd95, %rd259;
	add.s64 	%rd46, %rd264, 1;
	max.u64 	%rd47, %rd95, %rd46;
	sub.s64 	%rd165, %rd259, %rd95;
	add.s64 	%rd48, %rd47, %rd165;
	not.b64 	%rd49, %rd259;
	add.s64 	%rd50, %rd95, %rd49;
	setp.eq.s64 	%p23, %rd259, 0;
	mov.f64 	%fd432, 0d0000000000000000;
	@%p23 bra 	$L__BB0_46;
	add.s64 	%rd166, %rd47, %rd259;
	sub.s64 	%rd167, %rd95, %rd166;
	setp.gt.u64 	%p24, %rd167, -16;
	mov.f64 	%fd432, 0d0000000000000000;
	@%p24 bra 	$L__BB0_36;
	and.b64  	%rd262, %rd48, -16;
	mul.lo.s64 	%rd168, %rd38, %rd46;
	shl.b64 	%rd169, %rd259, 3;
	sub.s64 	%rd170, %rd168, %rd169;
	add.s64 	%rd171, %rd2, %rd170;
	add.s64 	%rd261, %rd171, -8;
	sub.s64 	%rd260, %rd40, %rd169;
	mov.f64 	%fd432, 0d0000000000000000;
$L__BB0_35:
	.pragma "nounroll";
	ld.global.f64 	%fd234, [%rd261];
	ld.local.f64 	%fd235, [%rd260+-64];
	fma.rn.f64 	%fd236, %fd234, %fd235, %fd432;
	add.s64 	%rd172, %rd261, %rd38;
	ld.global.f64 	%fd237, [%rd172];
	ld.local.f64 	%fd238, [%rd260+-56];
	fma.rn.f64 	%fd239, %fd237, %fd238, %fd236;
	add.s64 	%rd173, %rd172, %rd38;
	ld.global.f64 	%fd240, [%rd173];
	ld.local.f64 	%fd241, [%rd260+-48];
	fma.rn.f64 	%fd242, %fd240, %fd241, %fd239;
	add.s64 	%rd174, %rd173, %rd38;
	ld.global.f64 	%fd243, [%rd174];
	ld.local.f64 	%fd244, [%rd260+-40];
	fma.rn.f64 	%fd245, %fd243, %fd244, %fd242;
	add.s64 	%rd175, %rd174, %rd38;
	ld.global.f64 	%fd246, [%rd175];
	ld.local.f64 	%fd247, [%rd260+-32];
	fma.rn.f64 	%fd248, %fd246, %fd247, %fd245;
	add.s64 	%rd176, %rd175, %rd38;
	ld.global.f64 	%fd249, [%rd176];
	ld.local.f64 	%fd250, [%rd260+-24];
	fma.rn.f64 	%fd251, %fd249, %fd250, %fd248;
	add.s64 	%rd177, %rd176, %rd38;
	ld.global.f64 	%fd252, [%rd177];
	ld.local.f64 	%fd253, [%rd260+-16];
	fma.rn.f64 	%fd254, %fd252, %fd253, %fd251;
	add.s64 	%rd178, %rd177, %rd38;
	ld.global.f64 	%fd255, [%rd178];
	ld.local.f64 	%fd256, [%rd260+-8];
	fma.rn.f64 	%fd257, %fd255, %fd256, %fd254;
	add.s64 	%rd179, %rd178, %rd38;
	ld.global.f64 	%fd258, [%rd179];
	ld.local.f64 	%fd259, [%rd260];
	fma.rn.f64 	%fd260, %fd258, %fd259, %fd257;
	add.s64 	%rd180, %rd179, %rd38;
	ld.global.f64 	%fd261, [%rd180];
	ld.local.f64 	%fd262, [%rd260+8];
	fma.rn.f64 	%fd263, %fd261, %fd262, %fd260;
	add.s64 	%rd181, %rd180, %rd38;
	ld.global.f64 	%fd264, [%rd181];
	ld.local.f64 	%fd265, [%rd260+16];
	fma.rn.f64 	%fd266, %fd264, %fd265, %fd263;
	add.s64 	%rd182, %rd181, %rd38;
	ld.global.f64 	%fd267, [%rd182];
	ld.local.f64 	%fd268, [%rd260+24];
	fma.rn.f64 	%fd269, %fd267, %fd268, %fd266;
	add.s64 	%rd183, %rd182, %rd38;
	ld.global.f64 	%fd270, [%rd183];
	ld.local.f64 	%fd271, [%rd260+32];
	fma.rn.f64 	%fd272, %fd270, %fd271, %fd269;
	add.s64 	%rd184, %rd183, %rd38;
	ld.global.f64 	%fd273, [%rd184];
	ld.local.f64 	%fd274, [%rd260+40];
	fma.rn.f64 	%fd275, %fd273, %fd274, %fd272;
	add.s64 	%rd185, %rd184, %rd38;
	ld.global.f64 	%fd276, [%rd185];
	ld.local.f64 	%fd277, [%rd260+48];
	fma.rn.f64 	%fd278, %fd276, %fd277, %fd275;
	add.s64 	%rd186, %rd185, %rd38;
	ld.global.f64 	%fd279, [%rd186];
	ld.local.f64 	%fd280, [%rd260+56];
	fma.rn.f64 	%fd432, %fd279, %fd280, %fd278;
	add.s64 	%rd264, %rd264, 16;
	add.s64 	%rd262, %rd262, -16;
	add.s64 	%rd261, %rd261, %rd39;
	add.s64 	%rd260, %rd260, 128;
	setp.ne.s64 	%p25, %rd262, 0;
	@%p25 bra 	$L__BB0_35;
$L__BB0_36:
	and.b64  	%rd187, %rd48, 15;
	setp.eq.s64 	%p26, %rd187, 0;
	@%p26 bra 	$L__BB0_46;
	cvt.u16.u64 	%rs13, %rd47;
	cvt.u16.u64 	%rs14, %rd95;
	sub.s16 	%rs15, %rs24, %rs14;
	add.s16 	%rs16, %rs15, %rs13;
	cvt.u64.u16 	%rd188, %rs16;
	and.b64  	%rd64, %rd188, 15;
	add.s64 	%rd189, %rd64, -1;
	setp.lt.u64 	%p27, %rd189, 7;
	@%p27 bra 	$L__BB0_39;
	mad.lo.s64 	%rd190, %rd264, %rd95, %rd50;
	shl.b64 	%rd191, %rd190, 3;
	add.s64 	%rd192, %rd2, %rd191;
	ld.global.f64 	%fd282, [%rd192];
	shl.b64 	%rd193, %rd264, 3;
	add.s64 	%rd194, %rd37, %rd193;
	ld.local.f64 	%fd283, [%rd194];
	fma.rn.f64 	%fd284, %fd282, %fd283, %fd432;
	add.s64 	%rd195, %rd192, %rd38;
	ld.global.f64 	%fd285, [%rd195];
	ld.local.f64 	%fd286, [%rd194+8];
	fma.rn.f64 	%fd287, %fd285, %fd286, %fd284;
	add.s64 	%rd196, %rd195, %rd38;
	ld.global.f64 	%fd288, [%rd196];
	ld.local.f64 	%fd289, [%rd194+16];
	fma.rn.f64 	%fd290, %fd288, %fd289, %fd287;
	add.s64 	%rd197, %rd196, %rd38;
	ld.global.f64 	%fd291, [%rd197];
	ld.local.f64 	%fd292, [%rd194+24];
	fma.rn.f64 	%fd293, %fd291, %fd292, %fd290;
	add.s64 	%rd198, %rd197, %rd38;
	ld.global.f64 	%fd294, [%rd198];
	ld.local.f64 	%fd295, [%rd194+32];
	fma.rn.f64 	%fd296, %fd294, %fd295, %fd293;
	add.s64 	%rd199, %rd198, %rd38;
	ld.global.f64 	%fd297, [%rd199];
	ld.local.f64 	%fd298, [%rd194+40];
	fma.rn.f64 	%fd299, %fd297, %fd298, %fd296;
	add.s64 	%rd200, %rd199, %rd38;
	ld.global.f64 	%fd300, [%rd200];
	ld.local.f64 	%fd301, [%rd194+48];
	fma.rn.f64 	%fd302, %fd300, %fd301, %fd299;
	add.s64 	%rd201, %rd200, %rd38;
	ld.global.f64 	%fd303, [%rd201];
	ld.local.f64 	%fd304, [%rd194+56];
	fma.rn.f64 	%fd432, %fd303, %fd304, %fd302;
	add.s64 	%rd264, %rd264, 8;
$L__BB0_39:
	and.b64  	%rd202, %rd64, 7;
	setp.eq.s64 	%p28, %rd202, 0;
	@%p28 bra 	$L__BB0_46;
	cvt.u16.u64 	%rs17, %rd47;
	cvt.u16.u64 	%rs18, %rd95;
	sub.s16 	%rs19, %rs23, %rs18;
	add.s16 	%rs20, %rs19, %rs17;
	cvt.u64.u16 	%rd203, %rs20;
	and.b64  	%rd204, %rd203, 7;
	and.b64  	%rd67, %rd203, 3;
	add.s64 	%rd205, %rd204, -1;
	setp.lt.u64 	%p29, %rd205, 3;
	@%p29 bra 	$L__BB0_42;
	mad.lo.s64 	%rd206, %rd264, %rd95, %rd50;
	shl.b64 	%rd207, %rd206, 3;
	add.s64 	%rd208, %rd2, %rd207;
	ld.global.f64 	%fd306, [%rd208];
	shl.b64 	%rd209, %rd264, 3;
	add.s64 	%rd210, %rd37, %rd209;
	ld.local.f64 	%fd307, [%rd210];
	fma.rn.f64 	%fd308, %fd306, %fd307, %fd432;
	add.s64 	%rd211, %rd208, %rd38;
	ld.global.f64 	%fd309, [%rd211];
	ld.local.f64 	%fd310, [%rd210+8];
	fma.rn.f64 	%fd311, %fd309, %fd310, %fd308;
	add.s64 	%rd212, %rd211, %rd38;
	ld.global.f64 	%fd312, [%rd212];
	ld.local.f64 	%fd313, [%rd210+16];
	fma.rn.f64 	%fd314, %fd312, %fd313, %fd311;
	add.s64 	%rd213, %rd212, %rd38;
	ld.global.f64 	%fd315, [%rd213];
	ld.local.f64 	%fd316, [%rd210+24];
	fma.rn.f64 	%fd432, %fd315, %fd316, %fd314;
	add.s64 	%rd264, %rd264, 4;
$L__BB0_42:
	setp.eq.s64 	%p30, %rd67, 0;
	@%p30 bra 	$L__BB0_46;
	mad.lo.s64 	%rd214, %rd264, %rd95, %rd50;
	shl.b64 	%rd215, %rd214, 3;
	add.s64 	%rd70, %rd2, %rd215;
	ld.global.f64 	%fd317, [%rd70];
	shl.b64 	%rd216, %rd264, 3;
	add.s64 	%rd71, %rd37, %rd216;
	ld.local.f64 	%fd318, [%rd71];
	fma.rn.f64 	%fd432, %fd317, %fd318, %fd432;
	setp.eq.s64 	%p31, %rd67, 1;
	@%p31 bra 	$L__BB0_46;
	add.s64 	%rd72, %rd70, %rd38;
	ld.global.f64 	%fd319, [%rd72];
	ld.local.f64 	%fd320, [%rd71+8];
	fma.rn.f64 	%fd432, %fd319, %fd320, %fd432;
	setp.eq.s64 	%p32, %rd67, 2;
	@%p32 bra 	$L__BB0_46;
	add.s64 	%rd217, %rd72, %rd38;
	ld.global.f64 	%fd321, [%rd217];
	ld.local.f64 	%fd322, [%rd71+16];
	fma.rn.f64 	%fd432, %fd321, %fd322, %fd432;
$L__BB0_46:
	shl.b64 	%rd218, %rd49, 3;
	add.s64 	%rd219, %rd37, %rd218;
	ld.local.f64 	%fd323, [%rd219];
	sub.f64 	%fd324, %fd323, %fd432;
	mad.lo.s64 	%rd220, %rd50, %rd95, %rd50;
	shl.b64 	%rd221, %rd220, 3;
	add.s64 	%rd222, %rd2, %rd221;
	ld.global.f64 	%fd325, [%rd222];
	div.rn.f64 	%fd326, %fd324, %fd325;
	shl.b64 	%rd223, %rd95, 3;
	add.s64 	%rd224, %rd219, %rd223;
	st.local.f64 	[%rd224], %fd326;
	add.s64 	%rd259, %rd259, 1;
	setp.eq.s64 	%p33, %rd259, %rd95;
	add.s16 	%rs24, %rs24, 1;
	add.s16 	%rs23, %rs23, 1;
	@%p33 bra 	$L__BB0_47;
	bra.uni 	$L__BB0_32;
$L__BB0_47:
	add.s64 	%rd226, %rd95, -1;
	and.b64  	%rd41, %rd95, 15;
	setp.lt.u64 	%p34, %rd226, 15;
	mov.f64 	%fd441, 0d0000000000000000;
	mov.b64 	%rd270, 0;
	@%p34 bra 	$L__BB0_50;
	and.b64  	%rd270, %rd95, -16;
	shl.b64 	%rd227, %rd5, 3;
	add.s64 	%rd228, %rd227, %rd3;
	add.s64 	%rd269, %rd228, 64;
	add.s64 	%rd229, %rd38, %rd4;
	add.s64 	%rd267, %rd229, 64;
	mov.f64 	%fd441, 0d0000000000000000;
	mov.u64 	%rd268, %rd270;
$L__BB0_49:
	.pragma "nounroll";
	ld.local.f64 	%fd330, [%rd267+-64];
	ld.global.f64 	%fd331, [%rd269+-64];
	fma.rn.f64 	%fd332, %fd330, %fd331, %fd441;
	ld.local.f64 	%fd333, [%rd267+-56];
	ld.global.f64 	%fd334, [%rd269+-56];
	fma.rn.f64 	%fd335, %fd333, %fd334, %fd332;
	ld.local.f64 	%fd336, [%rd267+-48];
	ld.global.f64 	%fd337, [%rd269+-48];
	fma.rn.f64 	%fd338, %fd336, %fd337, %fd335;
	ld.local.f64 	%fd339, [%rd267+-40];
	ld.global.f64 	%fd340, [%rd269+-40];
	fma.rn.f64 	%fd341, %fd339, %fd340, %fd338;
	ld.local.f64 	%fd342, [%rd267+-32];
	ld.global.f64 	%fd343, [%rd269+-32];
	fma.rn.f64 	%fd344, %fd342, %fd343, %fd341;
	ld.local.f64 	%fd345, [%rd267+-24];
	ld.global.f64 	%fd346, [%rd269+-24];
	fma.rn.f64 	%fd347, %fd345, %fd346, %fd344;
	ld.local.f64 	%fd348, [%rd267+-16];
	ld.global.f64 	%fd349, [%rd269+-16];
	fma.rn.f64 	%fd350, %fd348, %fd349, %fd347;
	ld.local.f64 	%fd351, [%rd267+-8];
	ld.global.f64 	%fd352, [%rd269+-8];
	fma.rn.f64 	%fd353, %fd351, %fd352, %fd350;
	ld.local.f64 	%fd354, [%rd267];
	ld.global.f64 	%fd355, [%rd269];
	fma.rn.f64 	%fd356, %fd354, %fd355, %fd353;
	ld.local.f64 	%fd357, [%rd267+8];
	ld.global.f64 	%fd358, [%rd269+8];
	fma.rn.f64 	%fd359, %fd357, %fd358, %fd356;
	ld.local.f64 	%fd360, [%rd267+16];
	ld.global.f64 	%fd361, [%rd269+16];
	fma.rn.f64 	%fd362, %fd360, %fd361, %fd359;
	ld.local.f64 	%fd363, [%rd267+24];
	ld.global.f64 	%fd364, [%rd269+24];
	fma.rn.f64 	%fd365, %fd363, %fd364, %fd362;
	ld.local.f64 	%fd366, [%rd267+32];
	ld.global.f64 	%fd367, [%rd269+32];
	fma.rn.f64 	%fd368, %fd366, %fd367, %fd365;
	ld.local.f64 	%fd369, [%rd267+40];
	ld.global.f64 	%fd370, [%rd269+40];
	fma.rn.f64 	%fd371, %fd369, %fd370, %fd368;
	ld.local.f64 	%fd372, [%rd267+48];
	ld.global.f64 	%fd373, [%rd269+48];
	fma.rn.f64 	%fd374, %fd372, %fd373, %fd371;
	ld.local.f64 	%fd375, [%rd267+56];
	ld.global.f64 	%fd376, [%rd269+56];
	fma.rn.f64 	%fd441, %fd375, %fd376, %fd374;
	add.s64 	%rd269, %rd269, 128;
	add.s64 	%rd268, %rd268, -16;
	add.s64 	%rd267, %rd267, 128;
	setp.ne.s64 	%p35, %rd268, 0;
	@%p35 bra 	$L__BB0_49;
$L__BB0_50:
	setp.eq.s64 	%p36, %rd41, 0;
	@%p36 bra 	$L__BB0_59;
	and.b64  	%rd81, %rd95, 7;
	setp.lt.u64 	%p37, %rd41, 8;
	@%p37 bra 	$L__BB0_53;
	shl.b64 	%rd230, %rd270, 3;
	add.s64 	%rd231, %rd37, %rd230;
	ld.local.f64 	%fd378, [%rd231];
	add.s64 	%rd232, %rd270, %rd5;
	shl.b64 	%rd233, %rd232, 3;
	add.s64 	%rd234, %rd3, %rd233;
	ld.global.f64 	%fd379, [%rd234];
	fma.rn.f64 	%fd380, %fd378, %fd379, %fd441;
	ld.local.f64 	%fd381, [%rd231+8];
	ld.global.f64 	%fd382, [%rd234+8];
	fma.rn.f64 	%fd383, %fd381, %fd382, %fd380;
	ld.local.f64 	%fd384, [%rd231+16];
	ld.global.f64 	%fd385, [%rd234+16];
	fma.rn.f64 	%fd386, %fd384, %fd385, %fd383;
	ld.local.f64 	%fd387, [%rd231+24];
	ld.global.f64 	%fd388, [%rd234+24];
	fma.rn.f64 	%fd389, %fd387, %fd388, %fd386;
	ld.local.f64 	%fd390, [%rd231+32];
	ld.global.f64 	%fd391, [%rd234+32];
	fma.rn.f64 	%fd392, %fd390, %fd391, %fd389;
	ld.local.f64 	%fd393, [%rd231+40];
	ld.global.f64 	%fd394, [%rd234+40];
	fma.rn.f64 	%fd395, %fd393, %fd394, %fd392;
	ld.local.f64 	%fd396, [%rd231+48];
	ld.global.f64 	%fd397, [%rd234+48];
	fma.rn.f64 	%fd398, %fd396, %fd397, %fd395;
	ld.local.f64 	%fd399, [%rd231+56];
	ld.global.f64 	%fd400, [%rd234+56];
	fma.rn.f64 	%fd441, %fd399, %fd400, %fd398;
	add.s64 	%rd270, %rd270, 8;
$L__BB0_53:
	setp.eq.s64 	%p38, %rd81, 0;
	@%p38 bra 	$L__BB0_59;
	and.b64  	%rd273, %rd95, 3;
	setp.lt.u64 	%p39, %rd81, 4;
	@%p39 bra 	$L__BB0_56;
	shl.b64 	%rd235, %rd270, 3;
	add.s64 	%rd236, %rd37, %rd235;
	ld.local.f64 	%fd402, [%rd236];
	add.s64 	%rd237, %rd270, %rd5;
	shl.b64 	%rd238, %rd237, 3;
	add.s64 	%rd239, %rd3, %rd238;
	ld.global.f64 	%fd403, [%rd239];
	fma.rn.f64 	%fd404, %fd402, %fd403, %fd441;
	ld.local.f64 	%fd405, [%rd236+8];
	ld.global.f64 	%fd406, [%rd239+8];
	fma.rn.f64 	%fd407, %fd405, %fd406, %fd404;
	ld.local.f64 	%fd408, [%rd236+16];
	ld.global.f64 	%fd409, [%rd239+16];
	fma.rn.f64 	%fd410, %fd408, %fd409, %fd407;
	ld.local.f64 	%fd411, [%rd236+24];
	ld.global.f64 	%fd412, [%rd239+24];
	fma.rn.f64 	%fd441, %fd411, %fd412, %fd410;
	add.s64 	%rd270, %rd270, 4;
$L__BB0_56:
	setp.eq.s64 	%p40, %rd273, 0;
	@%p40 bra 	$L__BB0_59;
	shl.b64 	%rd240, %rd270, 3;
	add.s64 	%rd241, %rd240, %rd38;
	add.s64 	%rd275, %rd4, %rd241;
	add.s64 	%rd242, %rd270, %rd5;
	shl.b64 	%rd243, %rd242, 3;
	add.s64 	%rd274, %rd3, %rd243;
$L__BB0_58:
	.pragma "nounroll";
	ld.local.f64 	%fd413, [%rd275];
	ld.global.f64 	%fd414, [%rd274];
	fma.rn.f64 	%fd441, %fd413, %fd414, %fd441;
	add.s64 	%rd275, %rd275, 8;
	add.s64 	%rd274, %rd274, 8;
	add.s64 	%rd273, %rd273, -1;
	setp.ne.s64 	%p41, %rd273, 0;
	@%p41 bra 	$L__BB0_58;
$L__BB0_59:
	mul.f64 	%fd442, %fd441, 0d3FE0000000000000;
$L__BB0_60:
	ld.param.u64 	%rd247, [_Z13cudaLogMVNormmmPdS_S_dS__param_6];
	ld.param.f64 	%fd416, [_Z13cudaLogMVNormmmPdS_S_dS__param_5];
	sub.f64 	%fd415, %fd416, %fd442;
	cvta.to.global.u64 	%rd244, %rd247;
	shl.b64 	%rd245, %rd5, 3;
	add.s64 	%rd246, %rd244, %rd245;
	st.global.f64 	[%rd246], %fd415;
$L__BB0_61:
	ret;

}


// ===== COMPILED SASS (sm_100) =====

	.target	sm_100

	.elftype	@"ET_EXEC"


//--------------------- .note.nv.tkinfo           --------------------------
	.section	.note.nv.tkinfo,"",@"SHT_NOTE"
	.sectionflags	@"SHF_NOTE_NV_TKINFO"
	.tkinfo
        /*0018*/ 	.word	0x00000002
        /*0030*/ 	.string	""
        /*0030*/ 	.string	"ptxas"
        /*0030*/ 	.string	"Cuda compilation tools, release 13.0, V13.0.88"
        /*0030*/ 	.string	"Build cuda_13.0.r13.0/compiler.36424714_0"
        /*0030*/ 	.string	"-arch sm_100 -m 64 "



//--------------------- .note.nv.cuinfo           --------------------------
	.section	.note.nv.cuinfo,"",@"SHT_NOTE"
	.sectionflags	@"SHF_NOTE_NV_CUINFO"
        /*0018*/ 	.short	0x0002
        /*001a*/ 	.short	0x0064
        /*001c*/ 	.short	0x0082
	.zero		2


//--------------------- .nv.info                  --------------------------
	.section	.nv.info,"",@"SHT_CUDA_INFO"
	.align	4


	//----- nvinfo : EIATTR_REGCOUNT
	.align		4
        /*0000*/ 	.byte	0x04, 0x2f
        /*0002*/ 	.short	(.L_1 - .L_0)
	.align		4
.L_0:
        /*0004*/ 	.word	index@(_Z13cudaLogMVNormmmPdS_S_dS_)
        /*0008*/ 	.word	0x00000020


	//----- nvinfo : EIATTR_FRAME_SIZE
	.align		4
.L_1:
        /*000c*/ 	.byte	0x04, 0x11
        /*000e*/ 	.short	(.L_3 - .L_2)
	.align		4
.L_2:
        /*0010*/ 	.word	index@($__internal_0_$__cuda_sm20_div_rn_f64_full)
        /*0014*/ 	.word	0x00004000


	//----- nvinfo : EIATTR_FRAME_SIZE
	.align		4
.L_3:
        /*0018*/ 	.byte	0x04, 0x11
        /*001a*/ 	.short	(.L_5 - .L_4)
	.align		4
.L_4:
        /*001c*/ 	.word	index@(_Z13cudaLogMVNormmmPdS_S_dS_)
        /*0020*/ 	.word	0x00004000


	//----- nvinfo : EIATTR_MIN_STACK_SIZE
	.align		4
.L_5:
        /*0024*/ 	.byte	0x04, 0x12
        /*0026*/ 	.short	(.L_7 - .L_6)
	.align		4
.L_6:
        /*0028*/ 	.word	index@(_Z13cudaLogMVNormmmPdS_S_dS_)
        /*002c*/ 	.word	0x00004000
.L_7:


//--------------------- .nv.compat                --------------------------
	.section	.nv.compat,"",@"SHT_CUDA_COMPAT_INFO"
	.align	4
        /*0000*/ 	.byte	0x02, 0x09, 0x00, 0x00, 0x02, 0x02, 0x01, 0x00, 0x02, 0x05, 0x05, 0x00, 0x03, 0x07, 0x01, 0x01
        /*0010*/ 	.byte	0x02, 0x03, 0x00, 0x00, 0x02, 0x06, 0x01, 0x00, 0x04, 0x0b, 0x08, 0x00, 0x01, 0x00, 0x00, 0x00
        /*0020*/ 	.byte	0x00, 0x00, 0x00, 0x00


//--------------------- .nv.info._Z13cudaLogMVNormmmPdS_S_dS_ --------------------------
	.section	.nv.info._Z13cudaLogMVNormmmPdS_S_dS_,"",@"SHT_CUDA_INFO"
	.sectionflags	@""
	.align	4


	//----- nvinfo : EIATTR_CUDA_API_VERSION
	.align		4
        /*0000*/ 	.byte	0x04, 0x37
        /*0002*/ 	.short	(.L_9 - .L_8)
.L_8:
        /*0004*/ 	.word	0x00000082


	//----- nvinfo : EIATTR_KPARAM_INFO
	.align		4
.L_9:
        /*0008*/ 	.byte	0x04, 0x17
        /*000a*/ 	.short	(.L_11 - .L_10)
.L_10:
        /*000c*/ 	.word	0x00000000
        /*0010*/ 	.short	0x0006
        /*0012*/ 	.short	0x0030
        /*0014*/ 	.byte	0x00, 0xf5, 0x21, 0x00


	//----- nvinfo : EIATTR_KPARAM_INFO
	.align		4
.L_11:
        /*0018*/ 	.byte	0x04, 0x17
        /*001a*/ 	.short	(.L_13 - .L_12)
.L_12:
        /*001c*/ 	.word	0x00000000
        /*0020*/ 	.short	0x0005
        /*0022*/ 	.short	0x0028
        /*0024*/ 	.byte	0x00, 0xf0, 0x21, 0x00


	//----- nvinfo : EIATTR_KPARAM_INFO
	.align		4
.L_13:
        /*0028*/ 	.byte	0x04, 0x17
        /*002a*/ 	.short	(.L_15 - .L_14)
.L_14:
        /*002c*/ 	.word	0x00000000
        /*0030*/ 	.short	0x0004
        /*0032*/ 	.short	0x0020
        /*0034*/ 	.byte	0x00, 0xf5, 0x21, 0x00


	//----- nvinfo : EIATTR_KPARAM_INFO
	.align		4
.L_15:
        /*0038*/ 	.byte	0x04, 0x17
        /*003a*/ 	.short	(.L_17 - .L_16)
.L_16:
        /*003c*/ 	.word	0x00000000
        /*0040*/ 	.short	0x0003
        /*0042*/ 	.short	0x0018
        /*0044*/ 	.byte	0x00, 0xf5, 0x21, 0x00


	//----- nvinfo : EIATTR_KPARAM_INFO
	.align		4
.L_17:
        /*0048*/ 	.byte	0x04, 0x17
        /*004a*/ 	.short	(.L_19 - .L_18)
.L_18:
        /*004c*/ 	.word	0x00000000
        /*0050*/ 	.short	0x0002
        /*0052*/ 	.short	0x0010
        /*0054*/ 	.byte	0x00, 0xf5, 0x21, 0x00


	//----- nvinfo : EIATTR_KPARAM_INFO
	.align		4
.L_19:
        /*0058*/ 	.byte	0x04, 0x17
        /*005a*/ 	.short	(.L_21 - .L_20)
.L_20:
        /*005c*/ 	.word	0x00000000
        /*0060*/ 	.short	0x0001
        /*0062*/ 	.short	0x0008
        /*0064*/ 	.byte	0x00, 0xf0, 0x21, 0x00


	//----- nvinfo : EIATTR_KPARAM_INFO
	.align		4
.L_21:
        /*0068*/ 	.byte	0x04, 0x17
        /*006a*/ 	.short	(.L_23 - .L_22)
.L_22:
        /*006c*/ 	.word	0x00000000
        /*0070*/ 	.short	0x0000
        /*0072*/ 	.short	0x0000
        /*0074*/ 	.byte	0x00, 0xf0, 0x21, 0x00


	//----- nvinfo : EIATTR_SPARSE_MMA_MASK
	.align		4
.L_23:
        /*0078*/ 	.byte	0x03, 0x50
        /*007a*/ 	.short	0x0000


	//----- nvinfo : EIATTR_MAXREG_COUNT
	.align		4
        /*007c*/ 	.byte	0x03, 0x1b
        /*007e*/ 	.short	0x00ff


	//----- nvinfo : EIATTR_MERCURY_ISA_VERSION
	.align		4
        /*0080*/ 	.byte	0x03, 0x5f
        /*0082*/ 	.short	0x0101


	//----- nvinfo : EIATTR_VRC_CTA_INIT_COUNT
	.align		4
        /*0084*/ 	.byte	0x02, 0x4a
	.zero		1
	.zero		1


	//----- nvinfo : EIATTR_EXIT_INSTR_OFFSETS
	.align		4
        /*0088*/ 	.byte	0x04, 0x1c
        /*008a*/ 	.short	(.L_25 - .L_24)


	//   ....[0]....
.L_24:
        /*008c*/ 	.word	0x000000d0


	//   ....[1]....
        /*0090*/ 	.word	0x00003ce0


	//----- nvinfo : EIATTR_CRS_STACK_SIZE
	.align		4
.L_25:
        /*0094*/ 	.byte	0x04, 0x1e
        /*0096*/ 	.short	(.L_27 - .L_26)
.L_26:
        /*0098*/ 	.word	0x00000000


	//----- nvinfo : EIATTR_CBANK_PARAM_SIZE
	.align		4
.L_27:
        /*009c*/ 	.byte	0x03, 0x19
        /*009e*/ 	.short	0x0038


	//----- nvinfo : EIATTR_PARAM_CBANK
	.align		4
        /*00a0*/ 	.byte	0x04, 0x0a
        /*00a2*/ 	.short	(.L_29 - .L_28)
	.align		4
.L_28:
        /*00a4*/ 	.word	index@(.nv.constant0._Z13cudaLogMVNormmmPdS_S_dS_)
        /*00a8*/ 	.short	0x0380
        /*00aa*/ 	.short	0x0038


	//----- nvinfo : EIATTR_SW_WAR
	.align		4
.L_29:
        /*00ac*/ 	.byte	0x04, 0x36
        /*00ae*/ 	.short	(.L_31 - .L_30)
.L_30:
        /*00b0*/ 	.word	0x00000008
.L_31:


//--------------------- .nv.callgraph             --------------------------
	.section	.nv.callgraph,"",@"SHT_CUDA_CALLGRAPH"
	.align	4
	.sectionentsize	8
	.align		4
        /*0000*/ 	.word	0x00000000
	.align		4
        /*0004*/ 	.word	0xffffffff
	.align		4
        /*0008*/ 	.word	0x00000000
	.align		4
        /*000c*/ 	.word	0xfffffffe
	.align		4
        /*0010*/ 	.word	0x00000000
	.align		4
        /*0014*/ 	.word	0xfffffffd
	.align		4
        /*0018*/ 	.word	0x00000000
	.align		4
        /*001c*/ 	.word	0xfffffffc


//--------------------- .text._Z13cudaLogMVNormmmPdS_S_dS_ --------------------------
	.section	.text._Z13cudaLogMVNormmmPdS_S_dS_,"ax",@progbits
	.align	128
        .global         _Z13cudaLogMVNormmmPdS_S_dS_
        .type           _Z13cudaLogMVNormmmPdS_S_dS_,@function
        .size           _Z13cudaLogMVNormmmPdS_S_dS_,(.L_x_36 - _Z13cudaLogMVNormmmPdS_S_dS_)
        .other          _Z13cudaLogMVNormmmPdS_S_dS_,@"STO_CUDA_ENTRY STV_DEFAULT"
_Z13cudaLogMVNormmmPdS_S_dS_:
.text._Z13cudaLogMVNormmmPdS_S_dS_:
[----:B------:R-:W0:Y:S01]  /*0000*/  LDC R1, c[0x0][0x37c] ;  /* 0x0000df00ff017b82 */ /* 0x000e220000000800 */
[----:B------:R-:W1:Y:S07]  /*0010*/  S2R R3, SR_TID.X ;  /* 0x0000000000037919 */ /* 0x000e6e0000002100 */
[----:B------:R-:W-:Y:S01]  /*0020*/  S2UR UR4, SR_CTAID.Y ;  /* 0x00000000000479c3 */ /* 0x000fe20000002600 */
[----:B------:R-:W2:Y:S01]  /*0030*/  LDCU UR5, c[0x0][0x370] ;  /* 0x00006e00ff0577ac */ /* 0x000ea20008000800 */
[----:B0-----:R-:W-:Y:S01]  /*0040*/  VIADD R1, R1, 0xffffc000 ;  /* 0xffffc00001017836 */ /* 0x001fe20000000000 */
[----:B------:R-:W0:Y:S05]  /*0050*/  LDCU.64 UR8, c[0x0][0x380] ;  /* 0x00007000ff0877ac */ /* 0x000e2a0008000a00 */
[----:B------:R-:W2:Y:S08]  /*0060*/  S2UR UR6, SR_CTAID.X ;  /* 0x00000000000679c3 */ /* 0x000eb00000002500 */
[----:B------:R-:W1:Y:S01]  /*0070*/  LDC R6, c[0x0][0x360] ;  /* 0x0000d800ff067b82 */ /* 0x000e620000000800 */
[----:B--2---:R-:W-:-:S06]  /*0080*/  UIMAD UR4, UR4, UR5, UR6 ;  /* 0x00000005040472a4 */ /* 0x004fcc000f8e0206 */
[----:B-1----:R-:W-:-:S05]  /*0090*/  IMAD R6, R6, UR4, R3 ;  /* 0x0000000406067c24 */ /* 0x002fca000f8e0203 */
[----:B0-----:R-:W-:Y:S02]  /*00a0*/  ISETP.GE.U32.AND P0, PT, R6, UR8, PT ;  /* 0x0000000806007c0c */ /* 0x001fe4000bf06070 */
[----:B------:R-:W-:-:S04]  /*00b0*/  SHF.R.S32.HI R3, RZ, 0x1f, R6 ;  /* 0x0000001fff037819 */ /* 0x000fc80000011406 */
[----:B------:R-:W-:-:S13]  /*00c0*/  ISETP.GE.U32.AND.EX P0, PT, R3, UR9, PT, P0 ;  /* 0x0000000903007c0c */ /* 0x000fda000bf06100 */
[----:B------:R-:W-:Y:S05]  /*00d0*/  @P0 EXIT ;  /* 0x000000000000094d */ /* 0x000fea0003800000 */
[----:B------:R-:W0:Y:S01]  /*00e0*/  LDCU.64 UR4, c[0x0][0x388] ;  /* 0x00007100ff0477ac */ /* 0x000e220008000a00 */
[----:B------:R-:W1:Y:S01]  /*00f0*/  LDCU.64 UR10, c[0x0][0x358] ;  /* 0x00006b00ff0a77ac */ /* 0x000e620008000a00 */
[----:B0-----:R-:W-:Y:S02]  /*0100*/  IMAD.U32 R8, RZ, RZ, UR4 ;  /* 0x00000004ff087e24 */ /* 0x001fe4000f8e00ff */
[----:B------:R-:W-:-:S03]  /*0110*/  IMAD.U32 R9, RZ, RZ, UR5 ;  /* 0x00000005ff097e24 */ /* 0x000fc6000f8e00ff */
[----:B------:R-:W-:-:S04]  /*0120*/  ISETP.NE.U32.AND P0, PT, R8, RZ, PT ;  /* 0x000000ff0800720c */ /* 0x000fc80003f05070 */
[----:B------:R-:W-:-:S13]  /*0130*/  ISETP.NE.AND.EX P0, PT, R9, RZ, PT, P0 ;  /* 0x000000ff0900720c */ /* 0x000fda0003f05300 */
[----:B-1----:R-:W-:Y:S05]  /*0140*/  @!P0 BRA `(.L_x_0) ;  /* 0x0000001800c88947 */ /* 0x002fea0003800000 */
[----:B------:R-:W-:Y:S01]  /*0150*/  IMAD.MOV.U32 R4, RZ, RZ, -0x1 ;  /* 0xffffffffff047424 */ /* 0x000fe200078e00ff */
[----:B------:R-:W-:Y:S01]  /*0160*/  LOP3.LUT R2, R8, 0xf, RZ, 0xc0, !PT ;  /* 0x0000000f08027812 */ /* 0x000fe200078ec0ff */
[----:B------:R-:W-:Y:S02]  /*0170*/  IMAD.MOV.U32 R5, RZ, RZ, -0x1 ;  /* 0xffffffffff057424 */ /* 0x000fe400078e00ff */
[----:B------:R-:W-:Y:S01]  /*0180*/  IMAD.MOV.U32 R0, RZ, RZ, RZ ;  /* 0x000000ffff007224 */ /* 0x000fe200078e00ff */
[----:B------:R-:W-:Y:S01]  /*0190*/  ISETP.NE.U32.AND P0, PT, R2, RZ, PT ;  /* 0x000000ff0200720c */ /* 0x000fe20003f05070 */
[----:B------:R-:W-:-:S03]  /*01a0*/  IMAD.WIDE.U32 R4, R8, 0x1, R4 ;  /* 0x0000000108047825 */ /* 0x000fc600078e0004 */
[----:B------:R-:W-:Y:S02]  /*01b0*/  ISETP.NE.AND.EX P0, PT, RZ, RZ, PT, P0 ;  /* 0x000000ffff00720c */ /* 0x000fe40003f05300 */
[----:B------:R-:W-:Y:S01]  /*01c0*/  ISETP.GE.U32.AND P1, PT, R4, 0xf, PT ;  /* 0x0000000f0400780c */ /* 0x000fe20003f26070 */
[----:B------:R-:W-:Y:S02]  /*01d0*/  IMAD.IADD R4, R5, 0x1, R9 ;  /* 0x0000000105047824 */ /* 0x000fe400078e0209 */
[----:B------:R-:W-:-:S03]  /*01e0*/  IMAD.MOV.U32 R5, RZ, RZ, RZ ;  /* 0x000000ffff057224 */ /* 0x000fc600078e00ff */
[----:B------:R-:W-:-:S13]  /*01f0*/  ISETP.GE.U32.AND.EX P1, PT, R4, RZ, PT, P1 ;  /* 0x000000ff0400720c */ /* 0x000fda0003f26110 */
[----:B------:R-:W-:Y:S05]  /*0200*/  @!P1 BRA `(.L_x_1) ;  /* 0x0000000400509947 */ /* 0x000fea0003800000 */
[----:B------:R-:W0:Y:S01]  /*0210*/  LDC R0, c[0x0][0x38c] ;  /* 0x0000e300ff007b82 */ /* 0x000e220000000800 */
[----:B------:R-:W-:Y:S01]  /*0220*/  LOP3.LUT R5, R8, 0xfffffff0, RZ, 0xc0, !PT ;  /* 0xfffffff008057812 */ /* 0x000fe200078ec0ff */
[----:B------:R-:W1:Y:S01]  /*0230*/  LDCU.128 UR12, c[0x0][0x390] ;  /* 0x00007200ff0c77ac */ /* 0x000e620008000c00 */
[----:B------:R-:W-:Y:S01]  /*0240*/  UMOV UR4, URZ ;  /* 0x000000ff00047c82 */ /* 0x000fe20008000000 */
[----:B------:R-:W-:-:S05]  /*0250*/  UMOV UR5, URZ ;  /* 0x000000ff00057c82 */ /* 0x000fca0008000000 */
.L_x_2:
[-C--:B------:R-:W-:Y:S01]  /*0260*/  IMAD R4, R3, R8.reuse, RZ ;  /* 0x0000000803047224 */ /* 0x080fe200078e02ff */
[----:B-1----:R-:W-:Y:S02]  /*0270*/  ULEA UR6, UP0, UR4, UR14, 0x3 ;  /* 0x0000000e04067291 */ /* 0x002fe4000f8018ff */
[C---:B------:R-:W-:Y:S02]  /*0280*/  IMAD.WIDE.U32 R14, R6.reuse, R8, UR4 ;  /* 0x00000004060e7e25 */ /* 0x040fe4000f8e0008 */
[----:B------:R-:W-:Y:S02]  /*0290*/  ULEA.HI.X UR7, UR4, UR15, UR5, 0x3, UP0 ;  /* 0x0000000f04077291 */ /* 0x000fe400080f1c05 */
[----:B------:R-:W-:Y:S01]  /*02a0*/  IMAD R7, R6, R9, R4 ;  /* 0x0000000906077224 */ /* 0x000fe200078e0204 */
[----:B------:R-:W-:Y:S01]  /*02b0*/  LEA R10, P1, R14, UR12, 0x3 ;  /* 0x0000000c0e0a7c11 */ /* 0x000fe2000f8218ff */
[----:B------:R-:W-:Y:S02]  /*02c0*/  IMAD.U32 R12, RZ, RZ, UR6 ;  /* 0x00000006ff0c7e24 */ /* 0x000fe4000f8e00ff */
[----:B------:R-:W-:-:S02]  /*02d0*/  IMAD.IADD R7, R15, 0x1, R7 ;  /* 0x000000010f077824 */ /* 0x000fc400078e0207 */
[----:B------:R-:W-:-:S03]  /*02e0*/  IMAD.U32 R13, RZ, RZ, UR7 ;  /* 0x00000007ff0d7e24 */ /* 0x000fc6000f8e00ff */
[----:B------:R-:W-:Y:S02]  /*02f0*/  LEA.HI.X R11, R14, UR13, R7, 0x3, P1 ;  /* 0x0000000d0e0b7c11 */ /* 0x000fe400088f1c07 */
[----:B------:R-:W2:Y:S04]  /*0300*/  LDG.E.64 R14, desc[UR10][R12.64] ;  /* 0x0000000a0c0e7981 */ /* 0x000ea8000c1e1b00 */
[----:B------:R-:W2:Y:S04]  /*0310*/  LDG.E.64 R16, desc[UR10][R10.64] ;  /* 0x0000000a0a107981 */ /* 0x000ea8000c1e1b00 */
[----:B------:R-:W3:Y:S04]  /*0320*/  LDG.E.64 R18, desc[UR10][R10.64+0x8] ;  /* 0x0000080a0a127981 */ /* 0x000ee8000c1e1b00 */
[----:B------:R-:W4:Y:S04]  /*0330*/  LDG.E.64 R20, desc[UR10][R10.64+0x10] ;  /* 0x0000100a0a147981 */ /* 0x000f28000c1e1b00 */
[----:B------:R-:W5:Y:S01]  /*0340*/  LDG.E.64 R22, desc[UR10][R10.64+0x18] ;  /* 0x0000180a0a167981 */ /* 0x000f62000c1e1b00 */
[----:B--2---:R-:W-:-:S07]  /*0350*/  DADD R14, -R14, R16 ;  /* 0x000000000e0e7229 */ /* 0x004fce0000000110 */
[----:B------:R1:W-:Y:S04]  /*0360*/  STG.E.64 desc[UR10][R10.64], R14 ;  /* 0x0000000e0a007986 */ /* 0x0003e8000c101b0a */
[----:B------:R-:W3:Y:S02]  /*0370*/  LDG.E.64 R16, desc[UR10][R12.64+0x8] ;  /* 0x0000080a0c107981 */ /* 0x000ee4000c1e1b00 */
[----:B---3--:R-:W-:-:S07]  /*0380*/  DADD R16, -R16, R18 ;  /* 0x0000000010107229 */ /* 0x008fce0000000112 */
[----:B------:R2:W-:Y:S04]  /*0390*/  STG.E.64 desc[UR10][R10.64+0x8], R16 ;  /* 0x000008100a007986 */ /* 0x0005e8000c101b0a */
[----:B------:R-:W4:Y:S02]  /*03a0*/  LDG.E.64 R18, desc[UR10][R12.64+0x10] ;  /* 0x0000100a0c127981 */ /* 0x000f24000c1e1b00 */
[----:B----4-:R-:W-:-:S07]  /*03b0*/  DADD R18, -R18, R20 ;  /* 0x0000000012127229 */ /* 0x010fce0000000114 */
[----:B------:R3:W-:Y:S04]  /*03c0*/  STG.E.64 desc[UR10][R10.64+0x10], R18 ;  /* 0x000010120a007986 */ /* 0x0007e8000c101b0a */
[----:B------:R-:W5:Y:S02]  /*03d0*/  LDG.E.64 R20, desc[UR10][R12.64+0x18] ;  /* 0x0000180a0c147981 */ /* 0x000f64000c1e1b00 */
[----:B-----5:R-:W-:Y:S02]  /*03e0*/  DADD R20, -R20, R22 ;  /* 0x0000000014147229 */ /* 0x020fe40000000116 */
[----:B------:R-:W4:Y:S05]  /*03f0*/  LDG.E.64 R22, desc[UR10][R10.64+0x20] ;  /* 0x0000200a0a167981 */ /* 0x000f2a000c1e1b00 */
[----:B------:R5:W-:Y:S04]  /*0400*/  STG.E.64 desc[UR10][R10.64+0x18], R20 ;  /* 0x000018140a007986 */ /* 0x000be8000c101b0a */
[----:B-1----:R-:W4:Y:S02]  /*0410*/  LDG.E.64 R14, desc[UR10][R12.64+0x20] ;  /* 0x0000200a0c0e7981 */ /* 0x002f24000c1e1b00 */
[----:B----4-:R-:W-:-:S02]  /*0420*/  DADD R14, -R14, R22 ;  /* 0x000000000e0e7229 */ /* 0x010fc40000000116 */
[----:B------:R-:W4:Y:S05]  /*0430*/  LDG.E.64 R22, desc[UR10][R10.64+0x28] ;  /* 0x0000280a0a167981 */ /* 0x000f2a000c1e1b00 */
[----:B------:R1:W-:Y:S04]  /*0440*/  STG.E.64 desc[UR10][R10.64+0x20], R14 ;  /* 0x0000200e0a007986 */ /* 0x0003e8000c101b0a */
[----:B--2---:R-:W4:Y:S02]  /*0450*/  LDG.E.64 R16, desc[UR10][R12.64+0x28] ;  /* 0x0000280a0c107981 */ /* 0x004f24000c1e1b00 */
[----:B----4-:R-:W-:-:S02]  /*0460*/  DADD R16, -R16, R22 ;  /* 0x0000000010107229 */ /* 0x010fc40000000116 */
[----:B------:R-:W2:Y:S05]  /*0470*/  LDG.E.64 R22, desc[UR10][R10.64+0x30] ;  /* 0x0000300a0a167981 */ /* 0x000eaa000c1e1b00 */
[----:B------:R4:W-:Y:S04]  /*0480*/  STG.E.64 desc[UR10][R10.64+0x28], R16 ;  /* 0x000028100a007986 */ /* 0x0009e8000c101b0a */
[----:B---3--:R-:W2:Y:S02]  /*0490*/  LDG.E.64 R18, desc[UR10][R12.64+0x30] ;  /* 0x0000300a0c127981 */ /* 0x008ea4000c1e1b00 */
[----:B--2---:R-:W-:-:S02]  /*04a0*/  DADD R18, -R18, R22 ;  /* 0x0000000012127229 */ /* 0x004fc40000000116 */
[----:B------:R-:W2:Y:S05]  /*04b0*/  LDG.E.64 R22, desc[UR10][R10.64+0x38] ;  /* 0x0000380a0a167981 */ /* 0x000eaa000c1e1b00 */
[----:B------:R3:W-:Y:S04]  /*04c0*/  STG.E.64 desc[UR10][R10.64+0x30], R18 ;  /* 0x000030120a007986 */ /* 0x0007e8000c101b0a */
[----:B-----5:R-:W2:Y:S02]  /*04d0*/  LDG.E.64 R20, desc[UR10][R12.64+0x38] ;  /* 0x0000380a0c147981 */ /* 0x020ea4000c1e1b00 */
[----:B--2---:R-:W-:-:S02]  /*04e0*/  DADD R20, -R20, R22 ;  /* 0x0000000014147229 */ /* 0x004fc40000000116 */
[----:B------:R-:W2:Y:S05]  /*04f0*/  LDG.E.64 R22, desc[UR10][R10.64+0x40] ;  /* 0x0000400a0a167981 */ /* 0x000eaa000c1e1b00 */
[----:B------:R5:W-:Y:S04]  /*0500*/  STG.E.64 desc[UR10][R10.64+0x38], R20 ;  /* 0x000038140a007986 */ /* 0x000be8000c101b0a */
[----:B-1----:R-:W2:Y:S02]  /*0510*/  LDG.E.64 R14, desc[UR10][R12.64+0x40] ;  /* 0x0000400a0c0e7981 */ /* 0x002ea4000c1e1b00 */
[----:B--2---:R-:W-:-:S02]  /*0520*/  DADD R14, -R14, R22 ;  /* 0x000000000e0e7229 */ /* 0x004fc40000000116 */
[----:B------:R-:W2:Y:S05]  /*0530*/  LDG.E.64 R22, desc[UR10][R10.64+0x48] ;  /* 0x0000480a0a167981 */ /* 0x000eaa000c1e1b00 */
[----:B------:R1:W-:Y:S04]  /*0540*/  STG.E.64 desc[UR10][R10.64+0x40], R14 ;  /* 0x0000400e0a007986 */ /* 0x0003e8000c101b0a */
[----:B----4-:R-:W2:Y:S02]  /*0550*/  LDG.E.64 R16, desc[UR10][R12.64+0x48] ;  /* 0x0000480a0c107981 */ /* 0x010ea4000c1e1b00 */
[----:B--2---:R-:W-:-:S02]  /*0560*/  DADD R16, -R16, R22 ;  /* 0x0000000010107229 */ /* 0x004fc40000000116 */
        /* <DEDUP_REMOVED lines=22> */
[----:B-----5:R-:W2:Y:S01]  /*06d0*/  LDG.E.64 R20, desc[UR10][R12.64+0x78] ;  /* 0x0000780a0c147981 */ /* 0x020ea2000c1e1b00 */
[----:B------:R-:W-:-:S04]  /*06e0*/  UIADD3 UR4, UP0, UPT, UR4, 0x10, URZ ;  /* 0x0000001004047890 */ /* 0x000fc8000ff1e0ff */
[----:B------:R-:W-:Y:S02]  /*06f0*/  UIADD3.X UR5, UPT, UPT, URZ, UR5, URZ, UP0, !UPT ;  /* 0x00000005ff057290 */ /* 0x000fe400087fe4ff */
[----:B------:R-:W-:-:S04]  /*0700*/  ISETP.NE.U32.AND P1, PT, R5, UR4, PT ;  /* 0x0000000405007c0c */ /* 0x000fc8000bf25070 */
[----:B0-----:R-:W-:Y:S01]  /*0710*/  ISETP.NE.AND.EX P1, PT, R0, UR5, PT, P1 ;  /* 0x0000000500007c0c */ /* 0x001fe2000bf25310 */
[----:B--2---:R-:W-:-:S07]  /*0720*/  DADD R20, -R20, R22 ;  /* 0x0000000014147229 */ /* 0x004fce0000000116 */
[----:B------:R1:W-:Y:S05]  /*0730*/  STG.E.64 desc[UR10][R10.64+0x78], R20 ;  /* 0x000078140a007986 */ /* 0x0003ea000c101b0a */
[----:B------:R-:W-:Y:S05]  /*0740*/  @P1 BRA `(.L_x_2) ;  /* 0xfffffff800c41947 */ /* 0x000fea000383ffff */
.L_x_1:
[----:B------:R-:W-:Y:S05]  /*0750*/  @!P0 BRA `(.L_x_3) ;  /* 0x0000000400cc8947 */ /* 0x000fea0003800000 */
[----:B------:R-:W-:Y:S02]  /*0760*/  ISETP.GE.U32.AND P1, PT, R2, 0x8, PT ;  /* 0x000000080200780c */ /* 0x000fe40003f26070 */
[----:B------:R-:W-:Y:S02]  /*0770*/  LOP3.LUT R4, R8, 0x7, RZ, 0xc0, !PT ;  /* 0x0000000708047812 */ /* 0x000fe400078ec0ff */
[----:B------:R-:W-:Y:S02]  /*0780*/  ISETP.GE.U32.AND.EX P1, PT, RZ, RZ, PT, P1 ;  /* 0x000000ffff00720c */ /* 0x000fe40003f26110 */
[----:B------:R-:W-:-:S04]  /*0790*/  ISETP.NE.U32.AND P0, PT, R4, RZ, PT ;  /* 0x000000ff0400720c */ /* 0x000fc80003f05070 */
[----:B------:R-:W-:-:S07]  /*07a0*/  ISETP.NE.AND.EX P0, PT, RZ, RZ, PT, P0 ;  /* 0x000000ffff00720c */ /* 0x000fce0003f05300 */
[----:B------:R-:W-:Y:S06]  /*07b0*/  @!P1 BRA `(.L_x_4) ;  /* 0x0000000000b89947 */ /* 0x000fec0003800000 */
[----:B------:R-:W0:Y:S01]  /*07c0*/  LDC.64 R12, c[0x0][0x398] ;  /* 0x0000e600ff0c7b82 */ /* 0x000e220000000a00 */
[-C--:B------:R-:W-:Y:S02]  /*07d0*/  IMAD R2, R3, R8.reuse, RZ ;  /* 0x0000000803027224 */ /* 0x080fe400078e02ff */
[----:B-1----:R-:W-:Y:S02]  /*07e0*/  IMAD.MOV.U32 R14, RZ, RZ, R5 ;  /* 0x000000ffff0e7224 */ /* 0x002fe400078e0005 */
[----:B------:R-:W-:Y:S02]  /*07f0*/  IMAD.MOV.U32 R15, RZ, RZ, R0 ;  /* 0x000000ffff0f7224 */ /* 0x000fe400078e0000 */
[C---:B------:R-:W-:Y:S01]  /*0800*/  IMAD R7, R6.reuse, R9, R2 ;  /* 0x0000000906077224 */ /* 0x040fe200078e0202 */
[----:B------:R-:W1:Y:S01]  /*0810*/  LDC.64 R10, c[0x0][0x390] ;  /* 0x0000e400ff0a7b82 */ /* 0x000e620000000a00 */
[----:B------:R-:W-:-:S04]  /*0820*/  IMAD.WIDE.U32 R14, R6, R8, R14 ;  /* 0x00000008060e7225 */ /* 0x000fc800078e000e */
[----:B------:R-:W-:Y:S01]  /*0830*/  IMAD.IADD R2, R7, 0x1, R15 ;  /* 0x0000000107027824 */ /* 0x000fe200078e020f */
[----:B0-----:R-:W-:-:S04]  /*0840*/  LEA R12, P1, R5, R12, 0x3 ;  /* 0x0000000c050c7211 */ /* 0x001fc800078218ff */
[----:B------:R-:W-:Y:S02]  /*0850*/  LEA.HI.X R13, R5, R13, R0, 0x3, P1 ;  /* 0x0000000d050d7211 */ /* 0x000fe400008f1c00 */
[----:B-1----:R-:W-:-:S04]  /*0860*/  LEA R10, P2, R14, R10, 0x3 ;  /* 0x0000000a0e0a7211 */ /* 0x002fc800078418ff */
[----:B------:R-:W-:Y:S02]  /*0870*/  LEA.HI.X R11, R14, R11, R2, 0x3, P2 ;  /* 0x0000000b0e0b7211 */ /* 0x000fe400010f1c02 */
        /* <DEDUP_REMOVED lines=15> */
[----:B------:R-:W3:Y:S05]  /*0970*/  LDG.E.64 R22, desc[UR10][R10.64+0x20] ;  /* 0x0000200a0a167981 */ /* 0x000eea000c1e1b00 */
[----:B------:R4:W-:Y:S04]  /*0980*/  STG.E.64 desc[UR10][R10.64+0x18], R20 ;  /* 0x000018140a007986 */ /* 0x0009e8000c101b0a */
[----:B0-----:R-:W3:Y:S02]  /*0990*/  LDG.E.64 R14, desc[UR10][R12.64+0x20] ;  /* 0x0000200a0c0e7981 */ /* 0x001ee4000c1e1b00 */
[----:B---3--:R-:W-:-:S02]  /*09a0*/  DADD R14, -R14, R22 ;  /* 0x000000000e0e7229 */ /* 0x008fc40000000116 */
[----:B------:R-:W3:Y:S05]  /*09b0*/  LDG.E.64 R22, desc[UR10][R10.64+0x28] ;  /* 0x0000280a0a167981 */ /* 0x000eea000c1e1b00 */
[----:B------:R0:W-:Y:S04]  /*09c0*/  STG.E.64 desc[UR10][R10.64+0x20], R14 ;  /* 0x0000200e0a007986 */ /* 0x0001e8000c101b0a */
[----:B-1----:R-:W3:Y:S02]  /*09d0*/  LDG.E.64 R16, desc[UR10][R12.64+0x28] ;  /* 0x0000280a0c107981 */ /* 0x002ee4000c1e1b00 */
[----:B---3--:R-:W-:-:S02]  /*09e0*/  DADD R16, -R16, R22 ;  /* 0x0000000010107229 */ /* 0x008fc40000000116 */
[----:B------:R-:W3:Y:S05]  /*09f0*/  LDG.E.64 R22, desc[UR10][R10.64+0x30] ;  /* 0x0000300a0a167981 */ /* 0x000eea000c1e1b00 */
[----:B------:R0:W-:Y:S04]  /*0a00*/  STG.E.64 desc[UR10][R10.64+0x28], R16 ;  /* 0x000028100a007986 */ /* 0x0001e8000c101b0a */
[----:B--2---:R-:W3:Y:S02]  /*0a10*/  LDG.E.64 R18, desc[UR10][R12.64+0x30] ;  /* 0x0000300a0c127981 */ /* 0x004ee4000c1e1b00 */
[----:B---3--:R-:W-:-:S02]  /*0a20*/  DADD R18, -R18, R22 ;  /* 0x0000000012127229 */ /* 0x008fc40000000116 */
[----:B------:R-:W2:Y:S05]  /*0a30*/  LDG.E.64 R22, desc[UR10][R10.64+0x38] ;  /* 0x0000380a0a167981 */ /* 0x000eaa000c1e1b00 */
[----:B------:R0:W-:Y:S04]  /*0a40*/  STG.E.64 desc[UR10][R10.64+0x30], R18 ;  /* 0x000030120a007986 */ /* 0x0001e8000c101b0a */
[----:B----4-:R-:W2:Y:S01]  /*0a50*/  LDG.E.64 R20, desc[UR10][R12.64+0x38] ;  /* 0x0000380a0c147981 */ /* 0x010ea2000c1e1b00 */
[----:B------:R-:W-:-:S05]  /*0a60*/  IADD3 R5, P1, PT, R5, 0x8, RZ ;  /* 0x0000000805057810 */ /* 0x000fca0007f3e0ff */
[----:B------:R-:W-:Y:S01]  /*0a70*/  IMAD.X R0, RZ, RZ, R0, P1 ;  /* 0x000000ffff007224 */ /* 0x000fe200008e0600 */
[----:B--2---:R-:W-:-:S07]  /*0a80*/  DADD R20, -R20, R22 ;  /* 0x0000000014147229 */ /* 0x004fce0000000116 */
[----:B------:R0:W-:Y:S04]  /*0a90*/  STG.E.64 desc[UR10][R10.64+0x38], R20 ;  /* 0x000038140a007986 */ /* 0x0001e8000c101b0a */
.L_x_4:
[----:B------:R-:W-:Y:S05]  /*0aa0*/  @!P0 BRA `(.L_x_3) ;  /* 0x0000000000f88947 */ /* 0x000fea0003800000 */
[----:B------:R-:W-:Y:S02]  /*0ab0*/  ISETP.GE.U32.AND P1, PT, R4, 0x4, PT ;  /* 0x000000040400780c */ /* 0x000fe40003f26070 */
[----:B------:R-:W-:Y:S02]  /*0ac0*/  LOP3.LUT R2, R8, 0x3, RZ, 0xc0, !PT ;  /* 0x0000000308027812 */ /* 0x000fe400078ec0ff */
[----:B------:R-:W-:Y:S02]  /*0ad0*/  ISETP.GE.U32.AND.EX P1, PT, RZ, RZ, PT, P1 ;  /* 0x000000ffff00720c */ /* 0x000fe40003f26110 */
[----:B------:R-:W-:-:S04]  /*0ae0*/  ISETP.NE.U32.AND P0, PT, R2, RZ, PT ;  /* 0x000000ff0200720c */ /* 0x000fc80003f05070 */
[----:B------:R-:W-:-:S07]  /*0af0*/  ISETP.NE.AND.EX P0, PT, RZ, RZ, PT, P0 ;  /* 0x000000ffff00720c */ /* 0x000fce0003f05300 */
[----:B------:R-:W-:Y:S06]  /*0b00*/  @!P1 BRA `(.L_x_5) ;  /* 0x0000000000789947 */ /* 0x000fec0003800000 */
[----:B------:R-:W2:Y:S01]  /*0b10*/  LDC.64 R12, c[0x0][0x398] ;  /* 0x0000e600ff0c7b82 */ /* 0x000ea20000000a00 */
[-C--:B------:R-:W-:Y:S02]  /*0b20*/  IMAD R4, R3, R8.reuse, RZ ;  /* 0x0000000803047224 */ /* 0x080fe400078e02ff */
[----:B01----:R-:W-:Y:S02]  /*0b30*/  IMAD.MOV.U32 R14, RZ, RZ, R5 ;  /* 0x000000ffff0e7224 */ /* 0x003fe400078e0005 */
[----:B------:R-:W-:Y:S02]  /*0b40*/  IMAD.MOV.U32 R15, RZ, RZ, R0 ;  /* 0x000000ffff0f7224 */ /* 0x000fe400078e0000 */
[C---:B------:R-:W-:Y:S01]  /*0b50*/  IMAD R7, R6.reuse, R9, R4 ;  /* 0x0000000906077224 */ /* 0x040fe200078e0204 */
[----:B------:R-:W0:Y:S01]  /*0b60*/  LDC.64 R10, c[0x0][0x390] ;  /* 0x0000e400ff0a7b82 */ /* 0x000e220000000a00 */
[----:B------:R-:W-:-:S04]  /*0b70*/  IMAD.WIDE.U32 R14, R6, R8, R14 ;  /* 0x00000008060e7225 */ /* 0x000fc800078e000e */
[----:B------:R-:W-:Y:S01]  /*0b80*/  IMAD.IADD R7, R7, 0x1, R15 ;  /* 0x0000000107077824 */ /* 0x000fe200078e020f */
[----:B--2---:R-:W-:-:S04]  /*0b90*/  LEA R12, P1, R5, R12, 0x3 ;  /* 0x0000000c050c7211 */ /* 0x004fc800078218ff */
[----:B------:R-:W-:Y:S02]  /*0ba0*/  LEA.HI.X R13, R5, R13, R0, 0x3, P1 ;  /* 0x0000000d050d7211 */ /* 0x000fe400008f1c00 */
[----:B0-----:R-:W-:-:S04]  /*0bb0*/  LEA R10, P2, R14, R10, 0x3 ;  /* 0x0000000a0e0a7211 */ /* 0x001fc800078418ff */
        /* <DEDUP_REMOVED lines=14> */
[----:B------:R-:W5:Y:S01]  /*0ca0*/  LDG.E.64 R20, desc[UR10][R12.64+0x18] ;  /* 0x0000180a0c147981 */ /* 0x000f62000c1e1b00 */
[----:B------:R-:W-:-:S05]  /*0cb0*/  IADD3 R5, P1, PT, R5, 0x4, RZ ;  /* 0x0000000405057810 */ /* 0x000fca0007f3e0ff */
[----:B------:R-:W-:Y:S01]  /*0cc0*/  IMAD.X R0, RZ, RZ, R0, P1 ;  /* 0x000000ffff007224 */ /* 0x000fe200008e0600 */
[----:B-----5:R-:W-:-:S07]  /*0cd0*/  DADD R20, -R20, R22 ;  /* 0x0000000014147229 */ /* 0x020fce0000000116 */
[----:B------:R2:W-:Y:S04]  /*0ce0*/  STG.E.64 desc[UR10][R10.64+0x18], R20 ;  /* 0x000018140a007986 */ /* 0x0005e8000c101b0a */
.L_x_5:
[----:B------:R-:W-:Y:S05]  /*0cf0*/  @!P0 BRA `(.L_x_3) ;  /* 0x0000000000648947 */ /* 0x000fea0003800000 */
[----:B012---:R-:W0:Y:S01]  /*0d00*/  LDC.64 R10, c[0x0][0x390] ;  /* 0x0000e400ff0a7b82 */ /* 0x007e220000000a00 */
[----:B------:R-:W-:Y:S01]  /*0d10*/  UMOV UR4, URZ ;  /* 0x000000ff00047c82 */ /* 0x000fe20008000000 */
[----:B------:R-:W-:-:S06]  /*0d20*/  UMOV UR5, URZ ;  /* 0x000000ff00057c82 */ /* 0x000fcc0008000000 */
[----:B------:R-:W1:Y:S02]  /*0d30*/  LDC.64 R12, c[0x0][0x398] ;  /* 0x0000e600ff0c7b82 */ /* 0x000e640000000a00 */
.L_x_6:
[----:B------:R-:W-:Y:S01]  /*0d40*/  IMAD R4, R3, R8, RZ ;  /* 0x0000000803047224 */ /* 0x000fe200078e02ff */
[C---:B-1----:R-:W-:Y:S01]  /*0d50*/  LEA R20, P0, R5.reuse, R12, 0x3 ;  /* 0x0000000c05147211 */ /* 0x042fe200078018ff */
[----:B---3--:R-:W-:Y:S02]  /*0d60*/  IMAD.MOV.U32 R14, RZ, RZ, R5 ;  /* 0x000000ffff0e7224 */ /* 0x008fe400078e0005 */
[--C-:B------:R-:W-:Y:S01]  /*0d70*/  IMAD.MOV.U32 R15, RZ, RZ, R0.reuse ;  /* 0x000000ffff0f7224 */ /* 0x100fe200078e0000 */
[----:B------:R-:W-:Y:S01]  /*0d80*/  LEA.HI.X R21, R5, R13, R0, 0x3, P0 ;  /* 0x0000000d05157211 */ /* 0x000fe200000f1c00 */
[C---:B------:R-:W-:Y:S02]  /*0d90*/  IMAD R7, R6.reuse, R9, R4 ;  /* 0x0000000906077224 */ /* 0x040fe400078e0204 */
[----:B------:R-:W-:-:S04]  /*0da0*/  IMAD.WIDE.U32 R16, R6, R8, R14 ;  /* 0x0000000806107225 */ /* 0x000fc800078e000e */
[----:B------:R-:W-:Y:S01]  /*0db0*/  IMAD.IADD R4, R7, 0x1, R17 ;  /* 0x0000000107047824 */ /* 0x000fe200078e0211 */
[----:B0-----:R-:W-:-:S04]  /*0dc0*/  LEA R14, P1, R16, R10, 0x3 ;  /* 0x0000000a100e7211 */ /* 0x001fc800078218ff */
[----:B------:R-:W-:Y:S02]  /*0dd0*/  LEA.HI.X R15, R16, R11, R4, 0x3, P1 ;  /* 0x0000000b100f7211 */ /* 0x000fe400008f1c04 */
[----:B------:R-:W2:Y:S04]  /*0de0*/  LDG.E.64 R16, desc[UR10][R20.64] ;  /* 0x0000000a14107981 */ /* 0x000ea8000c1e1b00 */
[----:B------:R-:W2:Y:S01]  /*0df0*/  LDG.E.64 R18, desc[UR10][R14.64] ;  /* 0x0000000a0e127981 */ /* 0x000ea2000c1e1b00 */
[----:B------:R-:W-:Y:S01]  /*0e00*/  UIADD3 UR4, UP0, UPT, UR4, 0x1, URZ ;  /* 0x0000000104047890 */ /* 0x000fe2000ff1e0ff */
[----:B------:R-:W-:-:S03]  /*0e10*/  IADD3 R5, P1, PT, R5, 0x1, RZ ;  /* 0x0000000105057810 */ /* 0x000fc60007f3e0ff */
[----:B------:R-:W-:Y:S02]  /*0e20*/  UIADD3.X UR5, UPT, UPT, URZ, UR5, URZ, UP0, !UPT ;  /* 0x00000005ff057290 */ /* 0x000fe400087fe4ff */
[----:B------:R-:W-:Y:S01]  /*0e30*/  ISETP.NE.U32.AND P0, PT, R2, UR4, PT ;  /* 0x0000000402007c0c */ /* 0x000fe2000bf05070 */
[----:B------:R-:W-:-:S03]  /*0e40*/  IMAD.X R0, RZ, RZ, R0, P1 ;  /* 0x000000ffff007224 */ /* 0x000fc600008e0600 */
[----:B------:R-:W-:Y:S01]  /*0e50*/  ISETP.NE.AND.EX P0, PT, RZ, UR5, PT, P0 ;  /* 0x00000005ff007c0c */ /* 0x000fe2000bf05300 */
[----:B--2---:R-:W-:-:S07]  /*0e60*/  DADD R16, -R16, R18 ;  /* 0x0000000010107229 */ /* 0x004fce0000000112 */
[----:B------:R3:W-:Y:S05]  /*0e70*/  STG.E.64 desc[UR10][R14.64], R16 ;  /* 0x000000100e007986 */ /* 0x0007ea000c101b0a */
[----:B------:R-:W-:Y:S05]  /*0e80*/  @P0 BRA `(.L_x_6) ;  /* 0xfffffffc00ac0947 */ /* 0x000fea000383ffff */
.L_x_3:
[----:B------:R-:W-:Y:S01]  /*0e90*/  IMAD.MOV.U32 R0, RZ, RZ, RZ ;  /* 0x000000ffff007224 */ /* 0x000fe200078e00ff */
[----:B------:R-:W-:Y:S01]  /*0ea0*/  PRMT R4, RZ, 0x7610, R4 ;  /* 0x00007610ff047816 */ /* 0x000fe20000000004 */
[----:B------:R-:W-:Y:S01]  /*0eb0*/  IMAD.MOV.U32 R5, RZ, RZ, RZ ;  /* 0x000000ffff057224 */ /* 0x000fe200078e00ff */
[----:B------:R-:W-:-:S07]  /*0ec0*/  PRMT R2, RZ, 0x7610, R2 ;  /* 0x00007610ff027816 */ /* 0x000fce0000000002 */
.L_x_14:
[----:B------:R-:W-:Y:S02]  /*0ed0*/  ISETP.NE.U32.AND P0, PT, R0, RZ, PT ;  /* 0x000000ff0000720c */ /* 0x000fe40003f05070 */
[----:B------:R-:W-:Y:S02]  /*0ee0*/  CS2R R22, SRZ ;  /* 0x0000000000167805 */ /* 0x000fe4000001ff00 */
[----:B------:R-:W-:-:S13]  /*0ef0*/  ISETP.NE.AND.EX P0, PT, R5, RZ, PT, P0 ;  /* 0x000000ff0500720c */ /* 0x000fda0003f05300 */
[----:B------:R-:W-:Y:S05]  /*0f00*/  @!P0 BRA `(.L_x_7) ;  /* 0x0000000800988947 */ /* 0x000fea0003800000 */
[C---:B------:R-:W-:Y:S01]  /*0f10*/  ISETP.GE.U32.AND P0, PT, R0.reuse, 0x10, PT ;  /* 0x000000100000780c */ /* 0x040fe20003f06070 */
[----:B0123--:R-:W-:Y:S01]  /*0f20*/  IMAD.MOV.U32 R16, RZ, RZ, RZ ;  /* 0x000000ffff107224 */ /* 0x00ffe200078e00ff */
[----:B------:R-:W-:Y:S01]  /*0f30*/  LOP3.LUT P1, RZ, R0, 0xf, RZ, 0xc0, !PT ;  /* 0x0000000f00ff7812 */ /* 0x000fe2000782c0ff */
[----:B------:R-:W-:Y:S01]  /*0f40*/  IMAD.MOV.U32 R7, RZ, RZ, RZ ;  /* 0x000000ffff077224 */ /* 0x000fe200078e00ff */
[----:B------:R-:W-:Y:S02]  /*0f50*/  ISETP.GE.U32.AND.EX P0, PT, R5, RZ, PT, P0 ;  /* 0x000000ff0500720c */ /* 0x000fe40003f06100 */
[----:B------:R-:W-:-:S11]  /*0f60*/  CS2R R22, SRZ ;  /* 0x0000000000167805 */ /* 0x000fd6000001ff00 */
[----:B------:R-:W-:Y:S05]  /*0f70*/  @!P0 BRA `(.L_x_8) ;  /* 0x0000000000f08947 */ /* 0x000fea0003800000 */
[----:B------:R-:W-:Y:S01]  /*0f80*/  LOP3.LUT R16, R0, 0xfffffff0, RZ, 0xc0, !PT ;  /* 0xfffffff000107812 */ /* 0x000fe200078ec0ff */
[----:B------:R-:W-:Y:S01]  /*0f90*/  IMAD.MOV.U32 R7, RZ, RZ, R5 ;  /* 0x000000ffff077224 */ /* 0x000fe200078e0005 */
[----:B------:R-:W-:Y:S01]  /*0fa0*/  CS2R R22, SRZ ;  /* 0x0000000000167805 */ /* 0x000fe2000001ff00 */
[----:B------:R-:W-:Y:S01]  /*0fb0*/  IMAD.MOV.U32 R18, RZ, RZ, RZ ;  /* 0x000000ffff127224 */ /* 0x000fe200078e00ff */
[----:B------:R-:W0:Y:S01]  /*0fc0*/  LDCU.64 UR4, c[0x0][0x388] ;  /* 0x00007100ff0477ac */ /* 0x000e220008000a00 */
[----:B------:R-:W-:-:S07]  /*0fd0*/  IMAD.MOV.U32 R17, RZ, RZ, RZ ;  /* 0x000000ffff117224 */ /* 0x000fce00078e00ff */
.L_x_9:
[----:B------:R-:W1:Y:S01]  /*0fe0*/  LDC.64 R20, c[0x0][0x3a0] ;  /* 0x0000e800ff147b82 */ /* 0x000e620000000a00 */
[----:B0-----:R-:W-:Y:S02]  /*0ff0*/  IMAD R11, R5, UR4, RZ ;  /* 0x00000004050b7c24 */ /* 0x001fe4000f8e02ff */
[----:B------:R-:W-:Y:S02]  /*1000*/  IMAD.MOV.U32 R19, RZ, RZ, R17 ;  /* 0x000000ffff137224 */ /* 0x000fe400078e0011 */
[C---:B------:R-:W-:Y:S02]  /*1010*/  IMAD R11, R0.reuse, UR5, R11 ;  /* 0x00000005000b7c24 */ /* 0x040fe4000f8e020b */
[----:B------:R-:W-:-:S04]  /*1020*/  IMAD.WIDE.U32 R8, R0, UR4, R18 ;  /* 0x0000000400087c25 */ /* 0x000fc8000f8e0012 */
[----:B------:R-:W-:Y:S02]  /*1030*/  IMAD.IADD R9, R9, 0x1, R11 ;  /* 0x0000000109097824 */ /* 0x000fe400078e020b */
[----:B------:R-:W-:-:S05]  /*1040*/  IMAD.U32 R19, R18, 0x8, R1 ;  /* 0x0000000812137824 */ /* 0x000fca00078e0001 */
[----:B------:R-:W2:Y:S01]  /*1050*/  LDL.128 R12, [R19] ;  /* 0x00000000130c7983 */ /* 0x000ea20000100c00 */
[----:B-1----:R-:W-:-:S04]  /*1060*/  LEA R20, P0, R8, R20, 0x3 ;  /* 0x0000001408147211 */ /* 0x002fc800078018ff */
[----:B------:R-:W-:-:S05]  /*1070*/  LEA.HI.X R21, R8, R21, R9, 0x3, P0 ;  /* 0x0000001508157211 */ /* 0x000fca00000f1c09 */
[----:B------:R-:W2:Y:S04]  /*1080*/  LDG.E.64 R8, desc[UR10][R20.64] ;  /* 0x0000000a14087981 */ /* 0x000ea8000c1e1b00 */
[----:B------:R-:W3:Y:S04]  /*1090*/  LDG.E.64 R24, desc[UR10][R20.64+0x8] ;  /* 0x0000080a14187981 */ /* 0x000ee8000c1e1b00 */
[----:B------:R-:W4:Y:S04]  /*10a0*/  LDG.E.64 R28, desc[UR10][R20.64+0x18] ;  /* 0x0000180a141c7981 */ /* 0x000f28000c1e1b00 */
[----:B------:R-:W5:Y:S01]  /*10b0*/  LDG.E.64 R26, desc[UR10][R20.64+0x28] ;  /* 0x0000280a141a7981 */ /* 0x000f62000c1e1b00 */
[----:B--2---:R-:W-:-:S03]  /*10c0*/  DFMA R22, R8, R12, R22 ;  /* 0x0000000c0816722b */ /* 0x004fc60000000016 */
[----:B------:R-:W2:Y:S04]  /*10d0*/  LDL.128 R8, [R19+0x10] ;  /* 0x0000100013087983 */ /* 0x000ea80000100c00 */
[----:B------:R-:W2:Y:S01]  /*10e0*/  LDG.E.64 R12, desc[UR10][R20.64+0x10] ;  /* 0x0000100a140c7981 */ /* 0x000ea2000c1e1b00 */
[----:B---3--:R-:W-:-:S03]  /*10f0*/  DFMA R14, R14, R24, R22 ;  /* 0x000000180e0e722b */ /* 0x008fc60000000016 */
[----:B------:R-:W3:Y:S04]  /*1100*/  LDG.E.64 R22, desc[UR10][R20.64+0x20] ;  /* 0x0000200a14167981 */ /* 0x000ee8000c1e1b00 */
[----:B------:R-:W5:Y:S01]  /*1110*/  LDG.E.64 R24, desc[UR10][R20.64+0x30] ;  /* 0x0000300a14187981 */ /* 0x000f62000c1e1b00 */
[----:B--2---:R-:W-:-:S03]  /*1120*/  DFMA R8, R12, R8, R14 ;  /* 0x000000080c08722b */ /* 0x004fc6000000000e */
[----:B------:R-:W3:Y:S05]  /*1130*/  LDL.128 R12, [R19+0x20] ;  /* 0x00002000130c7983 */ /* 0x000eea0000100c00 */
[----:B----4-:R-:W-:Y:S02]  /*1140*/  DFMA R28, R10, R28, R8 ;  /* 0x0000001c0a1c722b */ /* 0x010fe40000000008 */
[----:B------:R-:W2:Y:S06]  /*1150*/  LDL.128 R8, [R19+0x30] ;  /* 0x0000300013087983 */ /* 0x000eac0000100c00 */
[----:B---3--:R-:W-:Y:S01]  /*1160*/  DFMA R12, R22, R12, R28 ;  /* 0x0000000c160c722b */ /* 0x008fe2000000001c */
[----:B------:R-:W3:Y:S04]  /*1170*/  LDG.E.64 R22, desc[UR10][R20.64+0x38] ;  /* 0x0000380a14167981 */ /* 0x000ee8000c1e1b00 */
[----:B------:R-:W4:Y:S03]  /*1180*/  LDG.E.64 R28, desc[UR10][R20.64+0x48] ;  /* 0x0000480a141c7981 */ /* 0x000f26000c1e1b00 */
[----:B-----5:R-:W-:Y:S01]  /*1190*/  DFMA R12, R14, R26, R12 ;  /* 0x0000001a0e0c722b */ /* 0x020fe2000000000c */
[----:B------:R-:W5:Y:S07]  /*11a0*/  LDG.E.64 R26, desc[UR10][R20.64+0x58] ;  /* 0x0000580a141a7981 */ /* 0x000f6e000c1e1b00 */
[----:B--2---:R-:W-:-:S02]  /*11b0*/  DFMA R24, R24, R8, R12 ;  /* 0x000000081818722b */ /* 0x004fc4000000000c */
[----:B------:R-:W2:Y:S04]  /*11c0*/  LDL.128 R12, [R19+0x40] ;  /* 0x00004000130c7983 */ /* 0x000ea80000100c00 */
[----:B------:R-:W2:Y:S02]  /*11d0*/  LDG.E.64 R8, desc[UR10][R20.64+0x40] ;  /* 0x0000400a14087981 */ /* 0x000ea4000c1e1b00 */
[----:B---3--:R-:W-:Y:S02]  /*11e0*/  DFMA R10, R10, R22, R24 ;  /* 0x000000160a0a722b */ /* 0x008fe40000000018 */
[----:B------:R-:W3:Y:S04]  /*11f0*/  LDG.E.64 R22, desc[UR10][R20.64+0x50] ;  /* 0x0000500a14167981 */ /* 0x000ee8000c1e1b00 */
[----:B------:R-:W5:Y:S02]  /*1200*/  LDG.E.64 R24, desc[UR10][R20.64+0x60] ;  /* 0x0000600a14187981 */ /* 0x000f64000c1e1b00 */
[----:B--2---:R-:W-:-:S02]  /*1210*/  DFMA R12, R8, R12, R10 ;  /* 0x0000000c080c722b */ /* 0x004fc4000000000a */
[----:B------:R-:W3:Y:S06]  /*1220*/  LDL.128 R8, [R19+0x50] ;  /* 0x0000500013087983 */ /* 0x000eec0000100c00 */
[----:B----4-:R-:W-:Y:S02]  /*1230*/  DFMA R28, R14, R28, R12 ;  /* 0x0000001c0e1c722b */ /* 0x010fe4000000000c */
[----:B------:R-:W2:Y:S06]  /*1240*/  LDL.128 R12, [R19+0x60] ;  /* 0x00006000130c7983 */ /* 0x000eac0000100c00 */
[----:B---3--:R-:W-:Y:S01]  /*1250*/  DFMA R8, R22, R8, R28 ;  /* 0x000000081608722b */ /* 0x008fe2000000001c */
[----:B------:R-:W3:Y:S07]  /*1260*/  LDG.E.64 R22, desc[UR10][R20.64+0x68] ;  /* 0x0000680a14167981 */ /* 0x000eee000c1e1b00 */
[----:B-----5:R-:W-:Y:S01]  /*1270*/  DFMA R8, R10, R26, R8 ;  /* 0x0000001a0a08722b */ /* 0x020fe20000000008 */
[----:B------:R-:W4:Y:S07]  /*1280*/  LDG.E.64 R26, desc[UR10][R20.64+0x78] ;  /* 0x0000780a141a7981 */ /* 0x000f2e000c1e1b00 */
[----:B--2---:R-:W-:-:S02]  /*1290*/  DFMA R12, R24, R12, R8 ;  /* 0x0000000c180c722b */ /* 0x004fc40000000008 */
[----:B------:R-:W2:Y:S04]  /*12a0*/  LDL.128 R8, [R19+0x70] ;  /* 0x0000700013087983 */ /* 0x000ea80000100c00 */
[----:B------:R-:W2:Y:S01]  /*12b0*/  LDG.E.64 R24, desc[UR10][R20.64+0x70] ;  /* 0x0000700a14187981 */ /* 0x000ea2000c1e1b00 */
[----:B------:R-:W-:-:S05]  /*12c0*/  IADD3 R18, P0, PT, R18, 0x10, RZ ;  /* 0x0000001012127810 */ /* 0x000fca0007f1e0ff */
[----:B------:R-:W-:Y:S01]  /*12d0*/  IMAD.X R17, RZ, RZ, R17, P0 ;  /* 0x000000ffff117224 */ /* 0x000fe200000e0611 */
[----:B------:R-:W-:-:S04]  /*12e0*/  ISETP.NE.U32.AND P0, PT, R18, R16, PT ;  /* 0x000000101200720c */ /* 0x000fc80003f05070 */
[----:B------:R-:W-:Y:S01]  /*12f0*/  ISETP.NE.AND.EX P0, PT, R17, R7, PT, P0 ;  /* 0x000000071100720c */ /* 0x000fe20003f05300 */
[----:B---3--:R-:W-:-:S08]  /*1300*/  DFMA R12, R14, R22, R12 ;  /* 0x000000160e0c722b */ /* 0x008fd0000000000c */
[----:B--2---:R-:W-:-:S08]  /*1310*/  DFMA R8, R24, R8, R12 ;  /* 0x000000081808722b */ /* 0x004fd0000000000c */
[----:B----4-:R-:W-:Y:S01]  /*1320*/  DFMA R22, R10, R26, R8 ;  /* 0x0000001a0a16722b */ /* 0x010fe20000000008 */
[----:B------:R-:W-:Y:S10]  /*1330*/  @P0 BRA `(.L_x_9) ;  /* 0xfffffffc00280947 */ /* 0x000ff4000383ffff */
.L_x_8:
[----:B------:R-:W-:Y:S05]  /*1340*/  @!P1 BRA `(.L_x_7) ;  /* 0x0000000400889947 */ /* 0x000fea0003800000 */
[----:B------:R-:W-:-:S04]  /*1350*/  LOP3.LUT R9, R2, 0xf, RZ, 0xc0, !PT ;  /* 0x0000000f02097812 */ /* 0x000fc800078ec0ff */
[----:B------:R-:W-:-:S04]  /*1360*/  IADD3 R8, P1, PT, R9, -0x1, RZ ;  /* 0xffffffff09087810 */ /* 0x000fc80007f3e0ff */
[----:B------:R-:W-:Y:S01]  /*1370*/  ISETP.GE.U32.AND P0, PT, R8, 0x7, PT ;  /* 0x000000070800780c */ /* 0x000fe20003f06070 */
[----:B------:R-:W-:Y:S01]  /*1380*/  IMAD.X R8, RZ, RZ, -0x1, P1 ;  /* 0xffffffffff087424 */ /* 0x000fe200008e06ff */
[----:B------:R-:W-:-:S04]  /*1390*/  LOP3.LUT P1, RZ, R9, 0x7, RZ, 0xc0, !PT ;  /* 0x0000000709ff7812 */ /* 0x000fc8000782c0ff */
[----:B------:R-:W-:-:S13]  /*13a0*/  ISETP.GE.U32.AND.EX P0, PT, R8, RZ, PT, P0 ;  /* 0x000000ff0800720c */ /* 0x000fda0003f06100 */
[----:B------:R-:W-:Y:S05]  /*13b0*/  @!P0 BRA `(.L_x_10) ;  /* 0x0000000000808947 */ /* 0x000fea0003800000 */
[----:B------:R-:W0:Y:S01]  /*13c0*/  LDCU.64 UR4, c[0x0][0x388] ;  /* 0x00007100ff0477ac */ /* 0x000e220008000a00 */
[----:B------:R-:W1:Y:S01]  /*13d0*/  LDC.64 R18, c[0x0][0x3a0] ;  /* 0x0000e800ff127b82 */ /* 0x000e620000000a00 */
[----:B------:R-:W-:Y:S02]  /*13e0*/  IMAD.MOV.U32 R17, RZ, RZ, R7 ;  /* 0x000000ffff117224 */ /* 0x000fe400078e0007 */
[----:B0-----:R-:W-:Y:S02]  /*13f0*/  IMAD R11, R5, UR4, RZ ;  /* 0x00000004050b7c24 */ /* 0x001fe4000f8e02ff */
[----:B------:R-:W-:-:S04]  /*1400*/  IMAD.WIDE.U32 R8, R0, UR4, R16 ;  /* 0x0000000400087c25 */ /* 0x000fc8000f8e0010 */
[----:B------:R-:W-:Y:S01]  /*1410*/  IMAD R11, R0, UR5, R11 ;  /* 0x00000005000b7c24 */ /* 0x000fe2000f8e020b */
[----:B-1----:R-:W-:Y:S01]  /*1420*/  LEA R18, P0, R8, R18, 0x3 ;  /* 0x0000001208127211 */ /* 0x002fe200078018ff */
[----:B------:R-:W-:Y:S02]  /*1430*/  IMAD.U32 R17, R16, 0x8, R1 ;  /* 0x0000000810117824 */ /* 0x000fe400078e0001 */
[----:B------:R-:W-:-:S03]  /*1440*/  IMAD.IADD R9, R11, 0x1, R9 ;  /* 0x000000010b097824 */ /* 0x000fc600078e0209 */
[----:B------:R-:W2:Y:S02]  /*1450*/  LDL.128 R12, [R17] ;  /* 0x00000000110c7983 */ /* 0x000ea40000100c00 */
[----:B------:R-:W-:-:S05]  /*1460*/  LEA.HI.X R19, R8, R19, R9, 0x3, P0 ;  /* 0x0000001308137211 */ /* 0x000fca00000f1c09 */
[----:B------:R-:W2:Y:S04]  /*1470*/  LDG.E.64 R8, desc[UR10][R18.64] ;  /* 0x0000000a12087981 */ /* 0x000ea8000c1e1b00 */
[----:B------:R-:W3:Y:S04]  /*1480*/  LDG.E.64 R20, desc[UR10][R18.64+0x8] ;  /* 0x0000080a12147981 */ /* 0x000ee8000c1e1b00 */
[----:B------:R-:W4:Y:S04]  /*1490*/  LDG.E.64 R24, desc[UR10][R18.64+0x18] ;  /* 0x0000180a12187981 */ /* 0x000f28000c1e1b00 */
[----:B------:R-:W5:Y:S04]  /*14a0*/  LDG.E.64 R26, desc[UR10][R18.64+0x30] ;  /* 0x0000300a121a7981 */ /* 0x000f68000c1e1b00 */
        /* <DEDUP_REMOVED lines=10> */
[----:B------:R-:W2:Y:S01]  /*1550*/  LDL.128 R8, [R17+0x30] ;  /* 0x0000300011087983 */ /* 0x000ea20000100c00 */
[----:B------:R-:W-:-:S05]  /*1560*/  IADD3 R16, P0, PT, R16, 0x8, RZ ;  /* 0x0000000810107810 */ /* 0x000fca0007f1e0ff */
[----:B------:R-:W-:Y:S01]  /*1570*/  IMAD.X R7, RZ, RZ, R7, P0 ;  /* 0x000000ffff077224 */ /* 0x000fe200000e0607 */
[----:B---3--:R-:W-:-:S08]  /*1580*/  DFMA R12, R22, R12, R24 ;  /* 0x0000000c160c722b */ /* 0x008fd00000000018 */
[----:B-----5:R-:W-:-:S08]  /*1590*/  DFMA R12, R20, R14, R12 ;  /* 0x0000000e140c722b */ /* 0x020fd0000000000c */
[----:B--2---:R-:W-:-:S08]  /*15a0*/  DFMA R8, R26, R8, R12 ;  /* 0x000000081a08722b */ /* 0x004fd0000000000c */
[----:B------:R-:W-:-:S11]  /*15b0*/  DFMA R22, R28, R10, R8 ;  /* 0x0000000a1c16722b */ /* 0x000fd60000000008 */
.L_x_10:
[----:B------:R-:W-:Y:S05]  /*15c0*/  @!P1 BRA `(.L_x_7) ;  /* 0x0000000000e89947 */ /* 0x000fea0003800000 */
[----:B------:R-:W-:-:S04]  /*15d0*/  LOP3.LUT R17, R4, 0xffff, RZ, 0xc0, !PT ;  /* 0x0000ffff04117812 */ /* 0x000fc800078ec0ff */
[C---:B------:R-:W-:Y:S02]  /*15e0*/  LOP3.LUT R8, R17.reuse, 0x7, RZ, 0xc0, !PT ;  /* 0x0000000711087812 */ /* 0x040fe400078ec0ff */
[----:B------:R-:W-:Y:S02]  /*15f0*/  LOP3.LUT R17, R17, 0x3, RZ, 0xc0, !PT ;  /* 0x0000000311117812 */ /* 0x000fe400078ec0ff */
[----:B------:R-:W-:-:S04]  /*1600*/  IADD3 R8, P1, PT, R8, -0x1, RZ ;  /* 0xffffffff08087810 */ /* 0x000fc80007f3e0ff */
[----:B------:R-:W-:Y:S01]  /*1610*/  ISETP.GE.U32.AND P0, PT, R8, 0x3, PT ;  /* 0x000000030800780c */ /* 0x000fe20003f06070 */
[----:B------:R-:W-:Y:S01]  /*1620*/  IMAD.X R8, RZ, RZ, -0x1, P1 ;  /* 0xffffffffff087424 */ /* 0x000fe200008e06ff */
[----:B------:R-:W-:-:S04]  /*1630*/  ISETP.NE.U32.AND P1, PT, R17, RZ, PT ;  /* 0x000000ff1100720c */ /* 0x000fc80003f25070 */
[----:B------:R-:W-:Y:S02]  /*1640*/  ISETP.GE.U32.AND.EX P0, PT, R8, RZ, PT, P0 ;  /* 0x000000ff0800720c */ /* 0x000fe40003f06100 */
[----:B------:R-:W-:-:S11]  /*1650*/  ISETP.NE.AND.EX P1, PT, RZ, RZ, PT, P1 ;  /* 0x000000ffff00720c */ /* 0x000fd60003f25310 */
[----:B------:R-:W-:Y:S05]  /*1660*/  @!P0 BRA `(.L_x_11) ;  /* 0x00000000005c8947 */ /* 0x000fea0003800000 */
[----:B------:R-:W0:Y:S01]  /*1670*/  LDCU.64 UR4, c[0x0][0x388] ;  /* 0x00007100ff0477ac */ /* 0x000e220008000a00 */
[----:B------:R-:W1:Y:S01]  /*1680*/  LDC.64 R20, c[0x0][0x3a0] ;  /* 0x0000e800ff147b82 */ /* 0x000e620000000a00 */
[----:B------:R-:W-:Y:S02]  /*1690*/  IMAD.MOV.U32 R8, RZ, RZ, R16 ;  /* 0x000000ffff087224 */ /* 0x000fe400078e0010 */
[----:B------:R-:W-:Y:S02]  /*16a0*/  IMAD.MOV.U32 R9, RZ, RZ, R7 ;  /* 0x000000ffff097224 */ /* 0x000fe400078e0007 */
[----:B------:R-:W-:Y:S02]  /*16b0*/  IMAD.U32 R26, R16, 0x8, R1 ;  /* 0x00000008101a7824 */ /* 0x000fe400078e0001 */
[----:B0-----:R-:W-:Y:S02]  /*16c0*/  IMAD R11, R5, UR4, RZ ;  /* 0x00000004050b7c24 */ /* 0x001fe4000f8e02ff */
[----:B------:R-:W-:-:S04]  /*16d0*/  IMAD.WIDE.U32 R8, R0, UR4, R8 ;  /* 0x0000000400087c25 */ /* 0x000fc8000f8e0008 */
[----:B------:R-:W-:Y:S01]  /*16e0*/  IMAD R11, R0, UR5, R11 ;  /* 0x00000005000b7c24 */ /* 0x000fe2000f8e020b */
[----:B-1----:R-:W-:-:S03]  /*16f0*/  LEA R20, P0, R8, R20, 0x3 ;  /* 0x0000001408147211 */ /* 0x002fc600078018ff */
[----:B------:R-:W-:-:S05]  /*1700*/  IMAD.IADD R11, R11, 0x1, R9 ;  /* 0x000000010b0b7824 */ /* 0x000fca00078e0209 */
[----:B------:R-:W-:Y:S02]  /*1710*/  LEA.HI.X R21, R8, R21, R11, 0x3, P0 ;  /* 0x0000001508157211 */ /* 0x000fe400000f1c0b */
[----:B------:R-:W2:Y:S04]  /*1720*/  LDL.128 R8, [R26] ;  /* 0x000000001a087983 */ /* 0x000ea80000100c00 */
[----:B------:R-:W2:Y:S04]  /*1730*/  LDG.E.64 R12, desc[UR10][R20.64] ;  /* 0x0000000a140c7981 */ /* 0x000ea8000c1e1b00 */
[----:B------:R-:W3:Y:S04]  /*1740*/  LDG.E.64 R18, desc[UR10][R20.64+0x8] ;  /* 0x0000080a14127981 */ /* 0x000ee8000c1e1b00 */
[----:B------:R-:W4:Y:S01]  /*1750*/  LDG.E.64 R24, desc[UR10][R20.64+0x18] ;  /* 0x0000180a14187981 */ /* 0x000f22000c1e1b00 */
[----:B--2---:R-:W-:-:S03]  /*1760*/  DFMA R22, R12, R8, R22 ;  /* 0x000000080c16722b */ /* 0x004fc60000000016 */
[----:B------:R-:W2:Y:S04]  /*1770*/  LDL.128 R12, [R26+0x10] ;  /* 0x000010001a0c7983 */ /* 0x000ea80000100c00 */
[----:B------:R-:W2:Y:S01]  /*1780*/  LDG.E.64 R8, desc[UR10][R20.64+0x10] ;  /* 0x0000100a14087981 */ /* 0x000ea2000c1e1b00 */
[----:B---3--:R-:W-:Y:S01]  /*1790*/  DFMA R10, R18, R10, R22 ;  /* 0x0000000a120a722b */ /* 0x008fe20000000016 */
[----:B------:R-:W-:-:S05]  /*17a0*/  IADD3 R16, P0, PT, R16, 0x4, RZ ;  /* 0x0000000410107810 */ /* 0x000fca0007f1e0ff */
[----:B------:R-:W-:Y:S02]  /*17b0*/  IMAD.X R7, RZ, RZ, R7, P0 ;  /* 0x000000ffff077224 */ /* 0x000fe400000e0607 */
[----:B--2---:R-:W-:-:S08]  /*17c0*/  DFMA R8, R8, R12, R10 ;  /* 0x0000000c0808722b */ /* 0x004fd0000000000a */
[----:B----4-:R-:W-:-:S11]  /*17d0*/  DFMA R22, R24, R14, R8 ;  /* 0x0000000e1816722b */ /* 0x010fd60000000008 */
.L_x_11:
        /* <DEDUP_REMOVED lines=13> */
[----:B------:R-:W2:Y:S01]  /*18b0*/  LDG.E.64 R14, desc[UR10][R12.64] ;  /* 0x0000000a0c0e7981 */ /* 0x000ea2000c1e1b00 */
[----:B------:R-:W-:-:S04]  /*18c0*/  ISETP.NE.U32.AND P0, PT, R17, 0x1, PT ;  /* 0x000000011100780c */ /* 0x000fc80003f05070 */
[----:B------:R-:W-:Y:S01]  /*18d0*/  ISETP.NE.AND.EX P0, PT, RZ, RZ, PT, P0 ;  /* 0x000000ffff00720c */ /* 0x000fe20003f05300 */
[----:B--2---:R-:W-:-:S12]  /*18e0*/  DFMA R22, R14, R8, R22 ;  /* 0x000000080e16722b */ /* 0x004fd80000000016 */
[----:B------:R-:W-:Y:S05]  /*18f0*/  @!P0 BRA `(.L_x_7) ;  /* 0x00000000001c8947 */ /* 0x000fea0003800000 */
[----:B------:R-:W-:Y:S01]  /*1900*/  ISETP.NE.U32.AND P0, PT, R17, 0x2, PT ;  /* 0x000000021100780c */ /* 0x000fe20003f05070 */
[----:B------:R-:W2:Y:S03]  /*1910*/  LDG.E.64 R8, desc[UR10][R12.64+0x8] ;  /* 0x0000080a0c087981 */ /* 0x000ea6000c1e1b00 */
[----:B------:R-:W-:-:S13]  /*1920*/  ISETP.NE.AND.EX P0, PT, RZ, RZ, PT, P0 ;  /* 0x000000ffff00720c */ /* 0x000fda0003f05300 */
[----:B------:R-:W3:Y:S04]  /*1930*/  @P0 LDG.E.64 R14, desc[UR10][R12.64+0x10] ;  /* 0x0000100a0c0e0981 */ /* 0x000ee8000c1e1b00 */
[----:B------:R-:W3:Y:S01]  /*1940*/  @P0 LDL.64 R16, [R16+0x10] ;  /* 0x0000100010100983 */ /* 0x000ee20000100a00 */
[----:B--2---:R-:W-:-:S08]  /*1950*/  DFMA R22, R8, R10, R22 ;  /* 0x0000000a0816722b */ /* 0x004fd00000000016 */
[----:B---3--:R-:W-:-:S11]  /*1960*/  @P0 DFMA R22, R14, R16, R22 ;  /* 0x000000100e16022b */ /* 0x008fd60000000016 */
.L_x_7:
[----:B------:R-:W4:Y:S01]  /*1970*/  LDCU.64 UR4, c[0x0][0x388] ;  /* 0x00007100ff0477ac */ /* 0x000f220008000a00 */
[----:B------:R-:W5:Y:S01]  /*1980*/  LDC.64 R12, c[0x0][0x3a0] ;  /* 0x0000e800ff0c7b82 */ /* 0x000f620000000a00 */
[----:B------:R-:W-:Y:S02]  /*1990*/  IMAD.MOV.U32 R8, RZ, RZ, R0 ;  /* 0x000000ffff087224 */ /* 0x000fe400078e0000 */
[----:B------:R-:W-:Y:S01]  /*19a0*/  IMAD.MOV.U32 R9, RZ, RZ, R5 ;  /* 0x000000ffff097224 */ /* 0x000fe200078e0005 */
[----:B------:R-:W3:Y:S01]  /*19b0*/  LDCU.64 UR6, c[0x0][0x390] ;  /* 0x00007200ff0677ac */ /* 0x000ee20008000a00 */
[----:B----4-:R-:W-:Y:S02]  /*19c0*/  IMAD R7, R5, UR4, RZ ;  /* 0x0000000405077c24 */ /* 0x010fe4000f8e02ff */
[----:B012---:R-:W-:-:S04]  /*19d0*/  IMAD.WIDE.U32 R10, R0, UR4, R8 ;  /* 0x00000004000a7c25 */ /* 0x007fc8000f8e0008 */
[----:B------:R-:W-:Y:S01]  /*19e0*/  IMAD R7, R0, UR5, R7 ;  /* 0x0000000500077c24 */ /* 0x000fe2000f8e0207 */
[----:B-----5:R-:W-:-:S03]  /*19f0*/  LEA R12, P0, R10, R12, 0x3 ;  /* 0x0000000c0a0c7211 */ /* 0x020fc600078018ff */
[----:B------:R-:W-:-:S05]  /*1a00*/  IMAD.IADD R7, R7, 0x1, R11 ;  /* 0x0000000107077824 */ /* 0x000fca00078e020b */
[----:B------:R-:W-:-:S06]  /*1a10*/  LEA.HI.X R13, R10, R13, R7, 0x3, P0 ;  /* 0x0000000d0a0d7211 */ /* 0x000fcc00000f1c07 */
[----:B------:R-:W2:Y:S01]  /*1a20*/  LDG.E.64 R12, desc[UR10][R12.64] ;  /* 0x0000000a0c0c7981 */ /* 0x000ea2000c1e1b00 */
[----:B------:R-:W-:Y:S02]  /*1a30*/  IMAD R7, R3, UR4, RZ ;  /* 0x0000000403077c24 */ /* 0x000fe4000f8e02ff */
[----:B------:R-:W-:-:S04]  /*1a40*/  IMAD.WIDE.U32 R8, R6, UR4, R8 ;  /* 0x0000000406087c25 */ /* 0x000fc8000f8e0008 */
[----:B------:R-:W-:Y:S01]  /*1a50*/  IMAD R7, R6, UR5, R7 ;  /* 0x0000000506077c24 */ /* 0x000fe2000f8e0207 */
[----:B---3--:R-:W-:-:S03]  /*1a60*/  LEA R18, P0, R8, UR6, 0x3 ;  /* 0x0000000608127c11 */ /* 0x008fc6000f8018ff */
[----:B------:R-:W-:-:S05]  /*1a70*/  IMAD.IADD R7, R7, 0x1, R9 ;  /* 0x0000000107077824 */ /* 0x000fca00078e0209 */
[----:B------:R-:W-:-:S05]  /*1a80*/  LEA.HI.X R19, R8, UR7, R7, 0x3, P0 ;  /* 0x0000000708137c11 */ /* 0x000fca00080f1c07 */
[----:B------:R-:W3:Y:S01]  /*1a90*/  LDG.E.64 R14, desc[UR10][R18.64] ;  /* 0x0000000a120e7981 */ /* 0x000ee2000c1e1b00 */
[----:B------:R-:W-:Y:S01]  /*1aa0*/  IMAD.MOV.U32 R8, RZ, RZ, 0x1 ;  /* 0x00000001ff087424 */ /* 0x000fe200078e00ff */
[----:B------:R-:W-:Y:S01]  /*1ab0*/  BSSY.RECONVERGENT B0, `(.L_x_12) ;  /* 0x0000011000007945 */ /* 0x000fe20003800200 */
[----:B--2---:R-:W0:Y:S04]  /*1ac0*/  MUFU.RCP64H R9, R13 ;  /* 0x0000000d00097308 */ /* 0x004e280000001800 */
[----:B0-----:R-:W-:Y:S02]  /*1ad0*/  DFMA R10, -R12, R8, 1 ;  /* 0x3ff000000c0a742b */ /* 0x001fe40000000108 */
[----:B---3--:R-:W-:-:S06]  /*1ae0*/  DADD R14, R14, -R22 ;  /* 0x000000000e0e7229 */ /* 0x008fcc0000000816 */
[----:B------:R-:W-:-:S04]  /*1af0*/  DFMA R10, R10, R10, R10 ;  /* 0x0000000a0a0a722b */ /* 0x000fc8000000000a */
[----:B------:R-:W-:-:S04]  /*1b00*/  FSETP.GEU.AND P1, PT, |R15|, 6.5827683646048100446e-37, PT ;  /* 0x036000000f00780b */ /* 0x000fc80003f2e200 */
[----:B------:R-:W-:-:S08]  /*1b10*/  DFMA R10, R8, R10, R8 ;  /* 0x0000000a080a722b */ /* 0x000fd00000000008 */
[----:B------:R-:W-:-:S08]  /*1b20*/  DFMA R8, -R12, R10, 1 ;  /* 0x3ff000000c08742b */ /* 0x000fd0000000010a */
[----:B------:R-:W-:-:S08]  /*1b30*/  DFMA R8, R10, R8, R10 ;  /* 0x000000080a08722b */ /* 0x000fd0000000000a */
[----:B------:R-:W-:-:S08]  /*1b40*/  DMUL R10, R14, R8 ;  /* 0x000000080e0a7228 */ /* 0x000fd00000000000 */
[----:B------:R-:W-:-:S08]  /*1b50*/  DFMA R16, -R12, R10, R14 ;  /* 0x0000000a0c10722b */ /* 0x000fd0000000010e */
[----:B------:R-:W-:-:S10]  /*1b60*/  DFMA R10, R8, R16, R10 ;  /* 0x00000010080a722b */ /* 0x000fd4000000000a */
[----:B------:R-:W-:-:S05]  /*1b70*/  FFMA R7, RZ, R13, R11 ;  /* 0x0000000dff077223 */ /* 0x000fca000000000b */
[----:B------:R-:W-:-:S13]  /*1b80*/  FSETP.GT.AND P0, PT, |R7|, 1.469367938527859385e-39, PT ;  /* 0x001000000700780b */ /* 0x000fda0003f04200 */
[----:B------:R-:W-:Y:S05]  /*1b90*/  @P0 BRA P1, `(.L_x_13) ;  /* 0x0000000000080947 */ /* 0x000fea0000800000 */
[----:B------:R-:W-:-:S07]  /*1ba0*/  MOV R8, 0x1bc0 ;  /* 0x00001bc000087802 */ /* 0x000fce0000000f00 */
[----:B------:R-:W-:Y:S05]  /*1bb0*/  CALL.REL.NOINC `($__internal_0_$__cuda_sm20_div_rn_f64_full) ;  /* 0x00000020004c7944 */ /* 0x000fea0003c00000 */
.L_x_13:
[----:B------:R-:W-:Y:S05]  /*1bc0*/  BSYNC.RECONVERGENT B0 ;  /* 0x0000000000007941 */ /* 0x000fea0003800200 */
.L_x_12:
[----:B------:R-:W0:Y:S01]  /*1bd0*/  LDC.64 R8, c[0x0][0x388] ;  /* 0x0000e200ff087b82 */ /* 0x000e220000000a00 */
[C---:B------:R-:W-:Y:S01]  /*1be0*/  IMAD.U32 R7, R0.reuse, 0x8, R1 ;  /* 0x0000000800077824 */ /* 0x040fe200078e0001 */
[----:B------:R-:W-:Y:S01]  /*1bf0*/  IADD3 R0, P0, PT, R0, 0x1, RZ ;  /* 0x0000000100007810 */ /* 0x000fe20007f1e0ff */
[----:B------:R-:W-:Y:S02]  /*1c00*/  VIADD R2, R2, 0x1 ;  /* 0x0000000102027836 */ /* 0x000fe40000000000 */
[----:B------:R-:W-:Y:S01]  /*1c10*/  VIADD R4, R4, 0x1 ;  /* 0x0000000104047836 */ /* 0x000fe20000000000 */
[----:B------:R4:W-:Y:S01]  /*1c20*/  STL.64 [R7], R10 ;  /* 0x0000000a07007387 */ /* 0x0009e20000100a00 */
[----:B------:R-:W-:Y:S01]  /*1c30*/  IMAD.X R5, RZ, RZ, R5, P0 ;  /* 0x000000ffff057224 */ /* 0x000fe200000e0605 */
[----:B0-----:R-:W-:-:S04]  /*1c40*/  ISETP.NE.U32.AND P0, PT, R0, R8, PT ;  /* 0x000000080000720c */ /* 0x001fc80003f05070 */
[----:B------:R-:W-:-:S13]  /*1c50*/  ISETP.NE.AND.EX P0, PT, R5, R9, PT, P0 ;  /* 0x000000090500720c */ /* 0x000fda0003f05300 */
[----:B----4-:R-:W-:Y:S05]  /*1c60*/  @P0 BRA `(.L_x_14) ;  /* 0xfffffff000980947 */ /* 0x010fea000383ffff */
.L_x_0:
[----:B------:R-:W-:Y:S02]  /*1c70*/  ISETP.NE.U32.AND P0, PT, R8, RZ, PT ;  /* 0x000000ff0800720c */ /* 0x000fe40003f05070 */
[----:B------:R-:W-:Y:S02]  /*1c80*/  CS2R R22, SRZ ;  /* 0x0000000000167805 */ /* 0x000fe4000001ff00 */
[----:B------:R-:W-:-:S13]  /*1c90*/  ISETP.NE.AND.EX P0, PT, R9, RZ, PT, P0 ;  /* 0x000000ff0900720c */ /* 0x000fda0003f05300 */
[----:B------:R-:W-:Y:S05]  /*1ca0*/  @!P0 BRA `(.L_x_15) ;  /* 0x0000001c00f08947 */ /* 0x000fea0003800000 */
[C---:B------:R-:W-:Y:S01]  /*1cb0*/  IMAD.U32 R23, R8.reuse, 0x10, R1 ;  /* 0x0000001008177824 */ /* 0x040fe200078e0001 */
[C-C-:B------:R-:W-:Y:S01]  /*1cc0*/  SHF.L.U64.HI R2, R8.reuse, 0x3, R9.reuse ;  /* 0x0000000308027819 */ /* 0x140fe20000010209 */
[C---:B------:R-:W-:Y:S01]  /*1cd0*/  IMAD.SHL.U32 R0, R8.reuse, 0x8, RZ ;  /* 0x0000000808007824 */ /* 0x040fe200078e00ff */
[C---:B------:R-:W-:Y:S01]  /*1ce0*/  SHF.L.U64.HI R3, R8.reuse, 0x7, R9 ;  /* 0x0000000708037819 */ /* 0x040fe20000010209 */
[----:B------:R-:W-:Y:S01]  /*1cf0*/  IMAD.SHL.U32 R4, R8, 0x80, RZ ;  /* 0x0000008008047824 */ /* 0x000fe200078e00ff */
[----:B------:R-:W-:Y:S01]  /*1d00*/  PRMT R5, RZ, 0x7610, R5 ;  /* 0x00007610ff057816 */ /* 0x000fe20000000005 */
[----:B------:R-:W-:Y:S01]  /*1d10*/  VIADD R23, R23, 0x40 ;  /* 0x0000004017177836 */ /* 0x000fe20000000000 */
[----:B------:R-:W-:Y:S01]  /*1d20*/  PRMT R22, RZ, 0x7610, R22 ;  /* 0x00007610ff167816 */ /* 0x000fe20000000016 */
[----:B------:R-:W-:Y:S01]  /*1d30*/  IMAD.IADD R24, R1, 0x1, R0 ;  /* 0x0000000101187824 */ /* 0x000fe200078e0200 */
[----:B------:R-:W-:Y:S01]  /*1d40*/  UMOV UR4, URZ ;  /* 0x000000ff00047c82 */ /* 0x000fe20008000000 */
[----:B------:R-:W-:-:S05]  /*1d50*/  UMOV UR5, URZ ;  /* 0x000000ff00057c82 */ /* 0x000fca0008000000 */
.L_x_23:
[----:B------:R-:W0:Y:S01]  /*1d60*/  LDCU.64 UR16, c[0x0][0x388] ;  /* 0x00007100ff1077ac */ /* 0x000e220008000a00 */
[----:B------:R-:W-:Y:S02]  /*1d70*/  LOP3.LUT R18, RZ, UR4, RZ, 0x33, !PT ;  /* 0x00000004ff127c12 */ /* 0x000fe4000f8e33ff */
[----:B------:R-:W-:Y:S01]  /*1d80*/  CS2R R8, SRZ ;  /* 0x0000000000087805 */ /* 0x000fe2000001ff00 */
[----:B0-----:R-:W-:Y:S02]  /*1d90*/  UIADD3 UR12, UP0, UPT, -UR4, UR16, URZ ;  /* 0x00000010040c7290 */ /* 0x001fe4000ff1e1ff */
[----:B------:R-:W-:Y:S02]  /*1da0*/  VIADD R18, R18, UR16 ;  /* 0x0000001012127c36 */ /* 0x000fe40008000000 */
[----:B------:R-:W-:Y:S02]  /*1db0*/  UIADD3.X UR13, UPT, UPT, ~UR5, UR17, URZ, UP0, !UPT ;  /* 0x00000011050d7290 */ /* 0x000fe400087fe5ff */
[----:B------:R-:W-:-:S04]  /*1dc0*/  UIADD3 UR14, UP0, UPT, UR12, 0x1, URZ ;  /* 0x000000010c0e7890 */ /* 0x000fc8000ff1e0ff */
[----:B------:R-:W-:Y:S02]  /*1dd0*/  UIADD3.X UR15, UPT, UPT, URZ, UR13, URZ, UP0, !UPT ;  /* 0x0000000dff0f7290 */ /* 0x000fe400087fe4ff */
[----:B------:R-:W-:-:S04]  /*1de0*/  UISETP.GT.U32.AND UP0, UPT, UR14, UR16, UPT ;  /* 0x000000100e00728c */ /* 0x000fc8000bf04070 */
[----:B------:R-:W-:-:S04]  /*1df0*/  UISETP.GT.U32.AND.EX UP0, UPT, UR15, UR17, UPT, UP0 ;  /* 0x000000110f00728c */ /* 0x000fc8000bf04100 */
[----:B------:R-:W-:Y:S02]  /*1e00*/  USEL UR6, UR14, UR16, UP0 ;  /* 0x000000100e067287 */ /* 0x000fe40008000000 */
[----:B------:R-:W-:Y:S02]  /*1e10*/  USEL UR7, UR15, UR17, UP0 ;  /* 0x000000110f077287 */ /* 0x000fe40008000000 */
[----:B------:R-:W-:Y:S02]  /*1e20*/  UISETP.NE.U32.AND UP0, UPT, UR4, URZ, UPT ;  /* 0x000000ff0400728c */ /* 0x000fe4000bf05070 */
[----:B------:R-:W-:Y:S02]  /*1e30*/  UIADD3 UR8, UP1, UP2, UR6, -UR16, UR4 ;  /* 0x8000001006087290 */ /* 0x000fe4000fa3e004 */
[----:B------:R-:W-:Y:S02]  /*1e40*/  UISETP.NE.AND.EX UP0, UPT, UR5, URZ, UPT, UP0 ;  /* 0x000000ff0500728c */ /* 0x000fe4000bf05300 */
[----:B------:R-:W-:-:S07]  /*1e50*/  UIADD3.X UR9, UPT, UPT, UR7, ~UR17, UR5, UP1, UP2 ;  /* 0x8000001107097290 */ /* 0x000fce0008fe4405 */
[----:B------:R-:W-:Y:S05]  /*1e60*/  BRA.U !UP0, `(.L_x_16) ;  /* 0x0000001108247547 */ /* 0x000fea000b800000 */
[----:B------:R-:W-:Y:S01]  /*1e70*/  UIADD3 UR6, UP0, UP1, -UR6, UR16, -UR4 ;  /* 0x0000001006067290 */ /* 0x000fe2000f91e904 */
[----:B------:R-:W-:Y:S01]  /*1e80*/  IMAD.U32 R19, RZ, RZ, UR12 ;  /* 0x0000000cff137e24 */ /* 0x000fe2000f8e00ff */
[----:B------:R-:W-:Y:S01]  /*1e90*/  CS2R R8, SRZ ;  /* 0x0000000000087805 */ /* 0x000fe2000001ff00 */
[----:B------:R-:W-:Y:S01]  /*1ea0*/  IMAD.U32 R7, RZ, RZ, UR13 ;  /* 0x0000000dff077e24 */ /* 0x000fe2000f8e00ff */
[----:B------:R-:W-:Y:S02]  /*1eb0*/  UIADD3.X UR7, UPT, UPT, ~UR7, UR17, ~UR5, UP0, UP1 ;  /* 0x0000001107077290 */ /* 0x000fe400087e2d05 */
[----:B------:R-:W-:-:S04]  /*1ec0*/  UISETP.GT.U32.AND UP0, UPT, UR6, -0x10, UPT ;  /* 0xfffffff00600788c */ /* 0x000fc8000bf04070 */
[----:B------:R-:W-:-:S09]  /*1ed0*/  UISETP.GT.U32.AND.EX UP0, UPT, UR7, -0x1, UPT, UP0 ;  /* 0xffffffff0700788c */ /* 0x000fd2000bf04100 */
[----:B------:R-:W-:Y:S05]  /*1ee0*/  BRA.U UP0, `(.L_x_17) ;  /* 0x0000000500b07547 */ /* 0x000fea000b800000 */
[----:B------:R-:W-:Y:S01]  /*1ef0*/  USHF.L.U32 UR7, UR4, 0x3, URZ ;  /* 0x0000000304077899 */ /* 0x000fe200080006ff */
[----:B------:R-:W-:Y:S01]  /*1f00*/  IMAD R11, R2, UR14, RZ ;  /* 0x0000000e020b7c24 */ /* 0x000fe2000f8e02ff */
[----:B------:R-:W-:Y:S02]  /*1f10*/  USHF.L.U64.HI UR6, UR4, 0x3, UR5 ;  /* 0x0000000304067899 */ /* 0x000fe40008010205 */
[----:B------:R-:W-:Y:S01]  /*1f20*/  UIADD3 UR12, UP0, UPT, URZ, -UR7, URZ ;  /* 0x80000007ff0c7290 */ /* 0x000fe2000ff1e0ff */
[----:B------:R-:W-:Y:S01]  /*1f30*/  IMAD R11, R0, UR15, R11 ;  /* 0x0000000f000b7c24 */ /* 0x000fe2000f8e020b */
[----:B------:R-:W0:Y:S01]  /*1f40*/  LDCU.64 UR18, c[0x0][0x3a0] ;  /* 0x00007400ff1277ac */ /* 0x000e220008000a00 */
[----:B------:R-:W-:Y:S01]  /*1f50*/  VIADD R26, R23, -UR7 ;  /* 0x80000007171a7c36 */ /* 0x000fe20008000000 */
[----:B------:R-:W-:Y:S02]  /*1f60*/  UIADD3.X UR6, UPT, UPT, URZ, ~UR6, URZ, UP0, !UPT ;  /* 0x80000006ff067290 */ /* 0x000fe400087fe4ff */
[----:B------:R-:W-:Y:S01]  /*1f70*/  IMAD.U32 R8, RZ, RZ, UR12 ;  /* 0x0000000cff087e24 */ /* 0x000fe2000f8e00ff */
[----:B------:R-:W-:-:S03]  /*1f80*/  UMOV UR7, UR9 ;  /* 0x0000000900077c82 */ /* 0x000fc60008000000 */
[----:B------:R-:W-:Y:S01]  /*1f90*/  IMAD.U32 R9, RZ, RZ, UR6 ;  /* 0x00000006ff097e24 */ /* 0x000fe2000f8e00ff */
[----:B------:R-:W-:Y:S01]  /*1fa0*/  ULOP3.LUT UR6, UR8, 0xfffffff0, URZ, 0xc0, !UPT ;  /* 0xfffffff008067892 */ /* 0x000fe2000f8ec0ff */
[----:B------:R-:W-:-:S03]  /*1fb0*/  IMAD.WIDE.U32 R8, R0, UR14, R8 ;  /* 0x0000000e00087c25 */ /* 0x000fc6000f8e0008 */
[----:B0-----:R-:W-:-:S04]  /*1fc0*/  IADD3 R25, P0, PT, R8, UR18, RZ ;  /* 0x0000001208197c10 */ /* 0x001fc8000ff1e0ff */
[----:B------:R-:W-:Y:S02]  /*1fd0*/  IADD3 R25, P1, PT, R25, -0x8, RZ ;  /* 0xfffffff819197810 */ /* 0x000fe40007f3e0ff */
[----:B------:R-:W-:Y:S02]  /*1fe0*/  IADD3.X R27, PT, PT, R9, UR19, R11, P0, !PT ;  /* 0x00000013091b7c10 */ /* 0x000fe400087fe40b */
[----:B------:R-:W-:Y:S02]  /*1ff0*/  CS2R R8, SRZ ;  /* 0x0000000000087805 */ /* 0x000fe4000001ff00 */
[----:B------:R-:W-:-:S07]  /*2000*/  IADD3.X R27, PT, PT, R27, -0x1, RZ, P1, !PT ;  /* 0xffffffff1b1b7810 */ /* 0x000fce0000ffe4ff */
.L_x_18:
[----:B------:R-:W-:Y:S01]  /*2010*/  IMAD.MOV.U32 R28, RZ, RZ, R25 ;  /* 0x000000ffff1c7224 */ /* 0x000fe200078e0019 */
[----:B------:R-:W-:Y:S01]  /*2020*/  IADD3 R16, P0, PT, R25, R0, RZ ;  /* 0x0000000019107210 */ /* 0x000fe20007f1e0ff */
[----:B------:R-:W-:Y:S01]  /*2030*/  IMAD.MOV.U32 R29, RZ, RZ, R27 ;  /* 0x000000ffff1d7224 */ /* 0x000fe200078e001b */
[----:B------:R-:W2:Y:S04]  /*2040*/  LDL.64 R12, [R26+-0x40] ;  /* 0xffffc0001a0c7983 */ /* 0x000ea80000100a00 */
[----:B------:R-:W2:Y:S01]  /*2050*/  LDG.E.64 R20, desc[UR10][R28.64] ;  /* 0x0000000a1c147981 */ /* 0x000ea2000c1e1b00 */
[----:B------:R-:W-:-:S03]  /*2060*/  IMAD.X R17, R27, 0x1, R2, P0 ;  /* 0x000000011b117824 */ /* 0x000fc600000e0602 */
[----:B------:R-:W3:Y:S04]  /*2070*/  LDL.64 R14, [R26+-0x38] ;  /* 0xffffc8001a0e7983 */ /* 0x000ee80000100a00 */
[----:B------:R-:W3:Y:S01]  /*2080*/  LDG.E.64 R10, desc[UR10][R16.64] ;  /* 0x0000000a100a7981 */ /* 0x000ee2000c1e1b00 */
[----:B--2---:R-:W-:Y:S01]  /*2090*/  DFMA R12, R20, R12, R8 ;  /* 0x0000000c140c722b */ /* 0x004fe20000000008 */
[----:B------:R-:W-:-:S05]  /*20a0*/  IADD3 R8, P0, PT, R16, R0, RZ ;  /* 0x0000000010087210 */ /* 0x000fca0007f1e0ff */
[--C-:B------:R-:W-:Y:S01]  /*20b0*/  IMAD.X R9, R17, 0x1, R2.reuse, P0 ;  /* 0x0000000111097824 */ /* 0x100fe200000e0602 */
[----:B------:R-:W-:Y:S01]  /*20c0*/  IADD3 R20, P0, PT, R8, R0, RZ ;  /* 0x0000000008147210 */ /* 0x000fe20007f1e0ff */
[----:B---3--:R-:W-:Y:S01]  /*20d0*/  DFMA R14, R10, R14, R12 ;  /* 0x0000000e0a0e722b */ /* 0x008fe2000000000c */
[----:B------:R-:W2:Y:S04]  /*20e0*/  LDL.64 R16, [R26+-0x28] ;  /* 0xffffd8001a107983 */ /* 0x000ea80000100a00 */
[----:B------:R-:W3:Y:S01]  /*20f0*/  LDL.64 R10, [R26+-0x30] ;  /* 0xffffd0001a0a7983 */ /* 0x000ee20000100a00 */
[----:B------:R-:W-:-:S03]  /*2100*/  IMAD.X R21, R9, 0x1, R2, P0 ;  /* 0x0000000109157824 */ /* 0x000fc600000e0602 */
[----:B------:R-:W3:Y:S04]  /*2110*/  LDG.E.64 R12, desc[UR10][R8.64] ;  /* 0x0000000a080c7981 */ /* 0x000ee8000c1e1b00 */
[----:B------:R-:W2:Y:S01]  /*2120*/  LDG.E.64 R8, desc[UR10][R20.64] ;  /* 0x0000000a14087981 */ /* 0x000ea2000c1e1b00 */
[----:B------:R-:W-:-:S05]  /*2130*/  IADD3 R28, P0, PT, R20, R0, RZ ;  /* 0x00000000141c7210 */ /* 0x000fca0007f1e0ff */
[--C-:B------:R-:W-:Y:S02]  /*2140*/  IMAD.X R29, R21, 0x1, R2.reuse, P0 ;  /* 0x00000001151d7824 */ /* 0x100fe400000e0602 */
[----:B------:R-:W4:Y:S01]  /*2150*/  LDL.64 R20, [R26+-0x18] ;  /* 0xffffe8001a147983 */ /* 0x000f220000100a00 */
[----:B---3--:R-:W-:Y:S01]  /*2160*/  DFMA R10, R12, R10, R14 ;  /* 0x0000000a0c0a722b */ /* 0x008fe2000000000e */
[----:B------:R-:W-:Y:S02]  /*2170*/  IADD3 R14, P0, PT, R28, R0, RZ ;  /* 0x000000001c0e7210 */ /* 0x000fe40007f1e0ff */
[----:B------:R-:W3:Y:S05]  /*2180*/  LDL.64 R12, [R26+-0x20] ;  /* 0xffffe0001a0c7983 */ /* 0x000eea0000100a00 */
[----:B--2---:R-:W-:Y:S01]  /*2190*/  DFMA R16, R8, R16, R10 ;  /* 0x000000100810722b */ /* 0x004fe2000000000a */
[----:B------:R-:W3:Y:S01]  /*21a0*/  LDG.E.64 R8, desc[UR10][R28.64] ;  /* 0x0000000a1c087981 */ /* 0x000ee2000c1e1b00 */
[----:B------:R-:W-:-:S05]  /*21b0*/  IMAD.X R15, R29, 0x1, R2, P0 ;  /* 0x000000011d0f7824 */ /* 0x000fca00000e0602 */
[----:B------:R-:W4:Y:S01]  /*21c0*/  LDG.E.64 R10, desc[UR10][R14.64] ;  /* 0x0000000a0e0a7981 */ /* 0x000f22000c1e1b00 */
[----:B---3--:R-:W-:Y:S01]  /*21d0*/  DFMA R12, R8, R12, R16 ;  /* 0x0000000c080c722b */ /* 0x008fe20000000010 */
[----:B------:R-:W-:-:S05]  /*21e0*/  IADD3 R8, P0, PT, R14, R0, RZ ;  /* 0x000000000e087210 */ /* 0x000fca0007f1e0ff */
[--C-:B------:R-:W-:Y:S01]  /*21f0*/  IMAD.X R9, R15, 0x1, R2.reuse, P0 ;  /* 0x000000010f097824 */ /* 0x100fe200000e0602 */
[----:B------:R-:W-:Y:S01]  /*2200*/  IADD3 R16, P0, PT, R8, R0, RZ ;  /* 0x0000000008107210 */ /* 0x000fe20007f1e0ff */
[----:B----4-:R-:W-:Y:S01]  /*2210*/  DFMA R20, R10, R20, R12 ;  /* 0x000000140a14722b */ /* 0x010fe2000000000c */
[----:B------:R-:W2:Y:S04]  /*2220*/  LDL.64 R14, [R26+-0x8] ;  /* 0xfffff8001a0e7983 */ /* 0x000ea80000100a00 */
[----:B------:R-:W3:Y:S04]  /*2230*/  LDL.64 R10, [R26+-0x10] ;  /* 0xfffff0001a0a7983 */ /* 0x000ee80000100a00 */
[----:B------:R-:W3:Y:S01]  /*2240*/  LDG.E.64 R12, desc[UR10][R8.64] ;  /* 0x0000000a080c7981 */ /* 0x000ee2000c1e1b00 */
[----:B------:R-:W-:-:S05]  /*2250*/  IMAD.X R17, R9, 0x1, R2, P0 ;  /* 0x0000000109117824 */ /* 0x000fca00000e0602 */
[----:B------:R-:W2:Y:S01]  /*2260*/  LDG.E.64 R8, desc[UR10][R16.64] ;  /* 0x0000000a10087981 */ /* 0x000ea2000c1e1b00 */
[----:B------:R-:W-:-:S05]  /*2270*/  IADD3 R28, P0, PT, R16, R0, RZ ;  /* 0x00000000101c7210 */ /* 0x000fca0007f1e0ff */
[----:B------:R-:W-:Y:S02]  /*2280*/  IMAD.X R29, R17, 0x1, R2, P0 ;  /* 0x00000001111d7824 */ /* 0x000fe400000e0602 */
[----:B------:R-:W4:Y:S01]  /*2290*/  LDL.64 R16, [R26+0x8] ;  /* 0x000008001a107983 */ /* 0x000f220000100a00 */
[----:B---3--:R-:W-:Y:S01]  /*22a0*/  DFMA R10, R12, R10, R20 ;  /* 0x0000000a0c0a722b */ /* 0x008fe20000000014 */
[----:B------:R-:W-:Y:S02]  /*22b0*/  IADD3 R20, P0, PT, R28, R0, RZ ;  /* 0x000000001c147210 */ /* 0x000fe40007f1e0ff */
[----:B------:R-:W3:Y:S05]  /*22c0*/  LDL.64 R12, [R26] ;  /* 0x000000001a0c7983 */ /* 0x000eea0000100a00 */
[----:B--2---:R-:W-:-:S02]  /*22d0*/  DFMA R14, R8, R14, R10 ;  /* 0x0000000e080e722b */ /* 0x004fc4000000000a */
[----:B------:R-:W3:Y:S01]  /*22e0*/  LDG.E.64 R10, desc[UR10][R28.64] ;  /* 0x0000000a1c0a7981 */ /* 0x000ee2000c1e1b00 */
[----:B------:R-:W-:-:S05]  /*22f0*/  IMAD.X R21, R29, 0x1, R2, P0 ;  /* 0x000000011d157824 */ /* 0x000fca00000e0602 */
[----:B------:R-:W4:Y:S01]  /*2300*/  LDG.E.64 R8, desc[UR10][R20.64] ;  /* 0x0000000a14087981 */ /* 0x000f22000c1e1b00 */
[----:B---3--:R-:W-:Y:S01]  /*2310*/  DFMA R12, R10, R12, R14 ;  /* 0x0000000c0a0c722b */ /* 0x008fe2000000000e */
[----:B------:R-:W-:-:S05]  /*2320*/  IADD3 R10, P0, PT, R20, R0, RZ ;  /* 0x00000000140a7210 */ /* 0x000fca0007f1e0ff */
[--C-:B------:R-:W-:Y:S02]  /*2330*/  IMAD.X R11, R21, 0x1, R2.reuse, P0 ;  /* 0x00000001150b7824 */ /* 0x100fe400000e0602 */
[----:B----4-:R-:W-:Y:S01]  /*2340*/  DFMA R16, R8, R16, R12 ;  /* 0x000000100810722b */ /* 0x010fe2000000000c */
[----:B------:R-:W-:Y:S01]  /*2350*/  IADD3 R14, P0, PT, R10, R0, RZ ;  /* 0x000000000a0e7210 */ /* 0x000fe20007f1e0ff */
[----:B------:R-:W2:Y:S04]  /*2360*/  LDL.64 R12, [R26+0x10] ;  /* 0x000010001a0c7983 */ /* 0x000ea80000100a00 */
[----:B------:R-:W2:Y:S01]  /*2370*/  LDG.E.64 R8, desc[UR10][R10.64] ;  /* 0x0000000a0a087981 */ /* 0x000ea2000c1e1b00 */
[----:B------:R-:W-:-:S03]  /*2380*/  IMAD.X R15, R11, 0x1, R2, P0 ;  /* 0x000000010b0f7824 */ /* 0x000fc600000e0602 */
[----:B------:R-:W3:Y:S04]  /*2390*/  LDL.64 R20, [R26+0x18] ;  /* 0x000018001a147983 */ /* 0x000ee80000100a00 */
[----:B------:R-:W3:Y:S01]  /*23a0*/  LDG.E.64 R10, desc[UR10][R14.64] ;  /* 0x0000000a0e0a7981 */ /* 0x000ee2000c1e1b00 */
[----:B------:R-:W-:-:S05]  /*23b0*/  IADD3 R28, P0, PT, R14, R0, RZ ;  /* 0x000000000e1c7210 */ /* 0x000fca0007f1e0ff */
[--C-:B------:R-:W-:Y:S02]  /*23c0*/  IMAD.X R29, R15, 0x1, R2.reuse, P0 ;  /* 0x000000010f1d7824 */ /* 0x100fe400000e0602 */
[----:B------:R-:W4:Y:S01]  /*23d0*/  LDL.64 R14, [R26+0x20] ;  /* 0x000020001a0e7983 */ /* 0x000f220000100a00 */
[----:B--2---:R-:W-:Y:S01]  /*23e0*/  DFMA R12, R8, R12, R16 ;  /* 0x0000000c080c722b */ /* 0x004fe20000000010 */
[----:B------:R-:W-:Y:S02]  /*23f0*/  IADD3 R8, P0, PT, R28, R0, RZ ;  /* 0x000000001c087210 */ /* 0x000fe40007f1e0ff */
[----:B------:R-:W4:Y:S03]  /*2400*/  LDG.E.64 R16, desc[UR10][R28.64] ;  /* 0x0000000a1c107981 */ /* 0x000f26000c1e1b00 */
[----:B------:R-:W-:Y:S02]  /*2410*/  IMAD.X R9, R29, 0x1, R2, P0 ;  /* 0x000000011d097824 */ /* 0x000fe400000e0602 */
[----:B---3--:R-:W-:-:S03]  /*2420*/  DFMA R20, R10, R20, R12 ;  /* 0x000000140a14722b */ /* 0x008fc6000000000c */
[----:B------:R-:W2:Y:S04]  /*2430*/  LDG.E.64 R12, desc[UR10][R8.64] ;  /* 0x0000000a080c7981 */ /* 0x000ea8000c1e1b00 */
[----:B------:R-:W2:Y:S01]  /*2440*/  LDL.64 R10, [R26+0x28] ;  /* 0x000028001a0a7983 */ /* 0x000ea20000100a00 */
[----:B----4-:R-:W-:Y:S01]  /*2450*/  DFMA R20, R16, R14, R20 ;  /* 0x0000000e1014722b */ /* 0x010fe20000000014 */
[----:B------:R-:W-:-:S05]  /*2460*/  IADD3 R14, P0, PT, R8, R0, RZ ;  /* 0x00000000080e7210 */ /* 0x000fca0007f1e0ff */
[----:B------:R-:W-:Y:S02]  /*2470*/  IMAD.X R15, R9, 0x1, R2, P0 ;  /* 0x00000001090f7824 */ /* 0x000fe400000e0602 */
[----:B------:R-:W3:Y:S01]  /*2480*/  LDL.64 R8, [R26+0x38] ;  /* 0x000038001a087983 */ /* 0x000ee20000100a00 */
[----:B--2---:R-:W-:-:S03]  /*2490*/  DFMA R20, R12, R10, R20 ;  /* 0x0000000a0c14722b */ /* 0x004fc60000000014 */
[----:B------:R-:W2:Y:S01]  /*24a0*/  LDG.E.64 R16, desc[UR10][R14.64] ;  /* 0x0000000a0e107981 */ /* 0x000ea2000c1e1b00 */
[----:B------:R-:W-:-:S03]  /*24b0*/  IADD3 R10, P0, PT, R14, R0, RZ ;  /* 0x000000000e0a7210 */ /* 0x000fc60007f1e0ff */
[----:B------:R0:W2:Y:S02]  /*24c0*/  LDL.64 R12, [R26+0x30] ;  /* 0x000030001a0c7983 */ /* 0x0000a40000100a00 */
[----:B------:R-:W-:-:S06]  /*24d0*/  IMAD.X R11, R15, 0x1, R2, P0 ;  /* 0x000000010f0b7824 */ /* 0x000fcc00000e0602 */
[----:B------:R-:W3:Y:S01]  /*24e0*/  LDG.E.64 R10, desc[UR10][R10.64] ;  /* 0x0000000a0a0a7981 */ /* 0x000ee2000c1e1b00 */
[----:B------:R-:W-:-:S04]  /*24f0*/  UIADD3 UR6, UP0, UPT, UR6, -0x10, URZ ;  /* 0xfffffff006067890 */ /* 0x000fc8000ff1e0ff */
[----:B------:R-:W-:Y:S02]  /*2500*/  UIADD3.X UR7, UPT, UPT, UR7, -0x1, URZ, UP0, !UPT ;  /* 0xffffffff07077890 */ /* 0x000fe400087fe4ff */
[----:B------:R-:W-:-:S04]  /*2510*/  UISETP.NE.U32.AND UP0, UPT, UR6, URZ, UPT ;  /* 0x000000ff0600728c */ /* 0x000fc8000bf05070 */
[----:B------:R-:W-:Y:S01]  /*2520*/  UISETP.NE.AND.EX UP0, UPT, UR7, URZ, UPT, UP0 ;  /* 0x000000ff0700728c */ /* 0x000fe2000bf05300 */
[----:B------:R-:W-:Y:S02]  /*2530*/  IADD3 R19, P0, PT, R19, 0x10, RZ ;  /* 0x0000001013137810 */ /* 0x000fe40007f1e0ff */
[----:B------:R-:W-:Y:S01]  /*2540*/  IADD3 R25, P1, PT, R25, R4, RZ ;  /* 0x0000000419197210 */ /* 0x000fe20007f3e0ff */
[----:B0-----:R-:W-:Y:S02]  /*2550*/  VIADD R26, R26, 0x80 ;  /* 0x000000801a1a7836 */ /* 0x001fe40000000000 */
[----:B------:R-:W-:Y:S02]  /*2560*/  IMAD.X R7, RZ, RZ, R7, P0 ;  /* 0x000000ffff077224 */ /* 0x000fe400000e0607 */
[----:B------:R-:W-:Y:S01]  /*2570*/  IMAD.X R27, R27, 0x1, R3, P1 ;  /* 0x000000011b1b7824 */ /* 0x000fe200008e0603 */
[----:B--2---:R-:W-:-:S08]  /*2580*/  DFMA R12, R16, R12, R20 ;  /* 0x0000000c100c722b */ /* 0x004fd00000000014 */
[----:B---3--:R-:W-:Y:S01]  /*2590*/  DFMA R8, R10, R8, R12 ;  /* 0x000000080a08722b */ /* 0x008fe2000000000c */
[----:B------:R-:W-:Y:S10]  /*25a0*/  BRA.U UP0, `(.L_x_18) ;  /* 0xfffffff900987547 */ /* 0x000ff4000b83ffff */
.L_x_17:
[----:B------:R-:W-:-:S04]  /*25b0*/  UIADD3 UR6, UP0, UPT, -UR4, UR16, URZ ;  /* 0x0000001004067290 */ /* 0x000fc8000ff1e1ff */
[----:B------:R-:W-:Y:S02]  /*25c0*/  UIADD3.X UR7, UPT, UPT, ~UR5, UR17, URZ, UP0, !UPT ;  /* 0x0000001105077290 */ /* 0x000fe400087fe5ff */
[----:B------:R-:W-:-:S04]  /*25d0*/  UIADD3 UR6, UP0, UPT, UR6, 0x1, URZ ;  /* 0x0000000106067890 */ /* 0x000fc8000ff1e0ff */
[----:B------:R-:W-:Y:S02]  /*25e0*/  UIADD3.X UR7, UPT, UPT, URZ, UR7, URZ, UP0, !UPT ;  /* 0x00000007ff077290 */ /* 0x000fe400087fe4ff */
[----:B------:R-:W-:-:S04]  /*25f0*/  UISETP.GT.U32.AND UP0, UPT, UR6, UR16, UPT ;  /* 0x000000100600728c */ /* 0x000fc8000bf04070 */
[----:B------:R-:W-:-:S04]  /*2600*/  UISETP.GT.U32.AND.EX UP0, UPT, UR7, UR17, UPT, UP0 ;  /* 0x000000110700728c */ /* 0x000fc8000bf04100 */
[----:B------:R-:W-:-:S04]  /*2610*/  USEL UR6, UR6, UR16, UP0 ;  /* 0x0000001006067287 */ /* 0x000fc80008000000 */
[----:B------:R-:W-:-:S04]  /*2620*/  UIADD3 UR7, UPT, UPT, UR6, -UR16, UR4 ;  /* 0x8000001006077290 */ /* 0x000fc8000fffe004 */
[----:B------:R-:W-:-:S09]  /*2630*/  ULOP3.LUT UP0, URZ, UR7, 0xf, URZ, 0xc0, !UPT ;  /* 0x0000000f07ff7892 */ /* 0x000fd2000f80c0ff */
[----:B------:R-:W-:Y:S05]  /*2640*/  BRA.U !UP0, `(.L_x_16) ;  /* 0x00000009082c7547 */ /* 0x000fea000b800000 */
[----:B------:R-:W0:Y:S02]  /*2650*/  LDC.U16 R10, c[0x0][0x388] ;  /* 0x0000e200ff0a7b82 */ /* 0x000e240000000400 */
[----:B0-----:R-:W-:-:S05]  /*2660*/  IMAD.MOV R10, RZ, RZ, -R10 ;  /* 0x000000ffff0a7224 */ /* 0x001fca00078e0a0a */
[----:B------:R-:W-:-:S04]  /*2670*/  PRMT R25, R10, 0x7710, RZ ;  /* 0x000077100a197816 */ /* 0x000fc800000000ff */
[----:B------:R-:W-:-:S04]  /*2680*/  IADD3 R10, PT, PT, R22, UR6, R25 ;  /* 0x00000006160a7c10 */ /* 0x000fc8000fffe019 */
[----:B------:R-:W-:-:S04]  /*2690*/  LOP3.LUT R10, R10, 0xf, RZ, 0xc0, !PT ;  /* 0x0000000f0a0a7812 */ /* 0x000fc800078ec0ff */
[----:B------:R-:W-:-:S04]  /*26a0*/  IADD3 R11, P1, PT, R10, -0x1, RZ ;  /* 0xffffffff0a0b7810 */ /* 0x000fc80007f3e0ff */
[----:B------:R-:W-:Y:S01]  /*26b0*/  ISETP.GE.U32.AND P0, PT, R11, 0x7, PT ;  /* 0x000000070b00780c */ /* 0x000fe20003f06070 */
[----:B------:R-:W-:Y:S01]  /*26c0*/  IMAD.X R11, RZ, RZ, -0x1, P1 ;  /* 0xffffffffff0b7424 */ /* 0x000fe200008e06ff */
[----:B------:R-:W-:-:S04]  /*26d0*/  LOP3.LUT P1, RZ, R10, 0x7, RZ, 0xc0, !PT ;  /* 0x000000070aff7812 */ /* 0x000fc8000782c0ff */
[----:B------:R-:W-:-:S13]  /*26e0*/  ISETP.GE.U32.AND.EX P0, PT, R11, RZ, PT, P0 ;  /* 0x000000ff0b00720c */ /* 0x000fda0003f06100 */
[----:B------:R-:W-:Y:S05]  /*26f0*/  @!P0 BRA `(.L_x_19) ;  /* 0x0000000000d48947 */ /* 0x000fea0003800000 */
[----:B------:R-:W0:Y:S01]  /*2700*/  LDC.64 R10, c[0x0][0x3a0] ;  /* 0x0000e800ff0a7b82 */ /* 0x000e220000000a00 */
[----:B------:R-:W-:Y:S01]  /*2710*/  LOP3.LUT R12, RZ, UR4, RZ, 0x33, !PT ;  /* 0x00000004ff0c7c12 */ /* 0x000fe2000f8e33ff */
[----:B------:R-:W-:Y:S01]  /*2720*/  IMAD.U32 R26, R19, 0x8, R24 ;  /* 0x00000008131a7824 */ /* 0x000fe200078e0018 */
[----:B------:R-:W-:Y:S02]  /*2730*/  LOP3.LUT R13, RZ, UR5, RZ, 0x33, !PT ;  /* 0x00000005ff0d7c12 */ /* 0x000fe4000f8e33ff */
[----:B------:R-:W-:Y:S01]  /*2740*/  IADD3 RZ, P0, PT, R12, UR16, RZ ;  /* 0x000000100cff7c10 */ /* 0x000fe2000ff1e0ff */
[----:B------:R-:W-:Y:S01]  /*2750*/  IMAD R12, R7, UR16, RZ ;  /* 0x00000010070c7c24 */ /* 0x000fe2000f8e02ff */
[----:B------:R-:W2:Y:S02]  /*2760*/  LDL.64 R20, [R26] ;  /* 0x000000001a147983 */ /* 0x000ea40000100a00 */
[----:B------:R-:W-:Y:S01]  /*2770*/  IADD3.X R13, PT, PT, R13, UR17, RZ, P0, !PT ;  /* 0x000000110d0d7c10 */ /* 0x000fe200087fe4ff */
[----:B------:R-:W-:-:S02]  /*2780*/  IMAD R17, R19, UR17, R12 ;  /* 0x0000001113117c24 */ /* 0x000fc4000f8e020c */
[----:B------:R-:W-:-:S04]  /*2790*/  IMAD.MOV.U32 R12, RZ, RZ, R18 ;  /* 0x000000ffff0c7224 */ /* 0x000fc800078e0012 */
[----:B------:R-:W-:-:S04]  /*27a0*/  IMAD.WIDE.U32 R14, R19, UR16, R12 ;  /* 0x00000010130e7c25 */ /* 0x000fc8000f8e000c */
[----:B------:R-:W-:Y:S01]  /*27b0*/  IMAD.IADD R13, R15, 0x1, R17 ;  /* 0x000000010f0d7824 */ /* 0x000fe200078e0211 */
[----:B0-----:R-:W-:-:S04]  /*27c0*/  LEA R12, P0, R14, R10, 0x3 ;  /* 0x0000000a0e0c7211 */ /* 0x001fc800078018ff */
[----:B------:R-:W-:-:S05]  /*27d0*/  LEA.HI.X R13, R14, R11, R13, 0x3, P0 ;  /* 0x0000000b0e0d7211 */ /* 0x000fca00000f1c0d */
[----:B------:R-:W2:Y:S01]  /*27e0*/  LDG.E.64 R16, desc[UR10][R12.64] ;  /* 0x0000000a0c107981 */ /* 0x000ea2000c1e1b00 */
[----:B------:R-:W-:-:S05]  /*27f0*/  IADD3 R10, P0, PT, R12, R0, RZ ;  /* 0x000000000c0a7210 */ /* 0x000fca0007f1e0ff */
[----:B------:R-:W-:Y:S02]  /*2800*/  IMAD.X R11, R13, 0x1, R2, P0 ;  /* 0x000000010d0b7824 */ /* 0x000fe400000e0602 */
[----:B------:R-:W3:Y:S04]  /*2810*/  LDL.64 R12, [R26+0x8] ;  /* 0x000008001a0c7983 */ /* 0x000ee80000100a00 */
[----:B------:R0:W3:Y:S02]  /*2820*/  LDG.E.64 R14, desc[UR10][R10.64] ;  /* 0x0000000a0a0e7981 */ /* 0x0000e4000c1e1b00 */
[----:B0-----:R-:W-:-:S05]  /*2830*/  IADD3 R10, P0, PT, R10, R0, RZ ;  /* 0x000000000a0a7210 */ /* 0x001fca0007f1e0ff */
[----:B------:R-:W-:Y:S01]  /*2840*/  IMAD.X R11, R11, 0x1, R2, P0 ;  /* 0x000000010b0b7824 */ /* 0x000fe200000e0602 */
[----:B------:R-:W-:-:S05]  /*2850*/  IADD3 R28, P0, PT, R10, R0, RZ ;  /* 0x000000000a1c7210 */ /* 0x000fca0007f1e0ff */
[----:B------:R-:W-:Y:S01]  /*2860*/  IMAD.X R29, R11, 0x1, R2, P0 ;  /* 0x000000010b1d7824 */ /* 0x000fe200000e0602 */
[----:B--2---:R-:W-:Y:S01]  /*2870*/  DFMA R20, R16, R20, R8 ;  /* 0x000000141014722b */ /* 0x004fe20000000008 */
[----:B------:R-:W2:Y:S04]  /*2880*/  LDG.E.64 R16, desc[UR10][R10.64] ;  /* 0x0000000a0a107981 */ /* 0x000ea8000c1e1b00 */
[----:B------:R-:W2:Y:S04]  /*2890*/  LDL.64 R8, [R26+0x10] ;  /* 0x000010001a087983 */ /* 0x000ea80000100a00 */
[----:B------:R-:W4:Y:S01]  /*28a0*/  LDL.64 R10, [R26+0x20] ;  /* 0x000020001a0a7983 */ /* 0x000f220000100a00 */
[----:B---3--:R-:W-:-:S03]  /*28b0*/  DFMA R20, R14, R12, R20 ;  /* 0x0000000c0e14722b */ /* 0x008fc60000000014 */
[----:B------:R-:W3:Y:S04]  /*28c0*/  LDG.E.64 R14, desc[UR10][R28.64] ;  /* 0x0000000a1c0e7981 */ /* 0x000ee8000c1e1b00 */
[----:B------:R-:W3:Y:S01]  /*28d0*/  LDL.64 R12, [R26+0x18] ;  /* 0x000018001a0c7983 */ /* 0x000ee20000100a00 */
[----:B--2---:R-:W-:Y:S01]  /*28e0*/  DFMA R8, R16, R8, R20 ;  /* 0x000000081008722b */ /* 0x004fe20000000014 */
[----:B------:R-:W-:-:S05]  /*28f0*/  IADD3 R20, P0, PT, R28, R0, RZ ;  /* 0x000000001c147210 */ /* 0x000fca0007f1e0ff */
[--C-:B------:R-:W-:Y:S01]  /*2900*/  IMAD.X R21, R29, 0x1, R2.reuse, P0 ;  /* 0x000000011d157824 */ /* 0x100fe200000e0602 */
[----:B------:R-:W-:Y:S01]  /*2910*/  IADD3 R16, P0, PT, R20, R0, RZ ;  /* 0x0000000014107210 */ /* 0x000fe20007f1e0ff */
[----:B------:R-:W2:Y:S04]  /*2920*/  LDL.64 R28, [R26+0x30] ;  /* 0x000030001a1c7983 */ /* 0x000ea80000100a00 */
[----:B------:R-:W-:Y:S02]  /*2930*/  IMAD.X R17, R21, 0x1, R2, P0 ;  /* 0x0000000115117824 */ /* 0x000fe400000e0602 */
[----:B------:R-:W4:Y:S01]  /*2940*/  LDG.E.64 R20, desc[UR10][R20.64] ;  /* 0x0000000a14147981 */ /* 0x000f22000c1e1b00 */
[----:B---3--:R-:W-:-:S03]  /*2950*/  DFMA R14, R14, R12, R8 ;  /* 0x0000000c0e0e722b */ /* 0x008fc60000000008 */
[----:B------:R-:W3:Y:S04]  /*2960*/  LDG.E.64 R12, desc[UR10][R16.64] ;  /* 0x0000000a100c7981 */ /* 0x000ee8000c1e1b00 */
[----:B------:R-:W3:Y:S01]  /*2970*/  LDL.64 R8, [R26+0x28] ;  /* 0x000028001a087983 */ /* 0x000ee20000100a00 */
[----:B----4-:R-:W-:Y:S01]  /*2980*/  DFMA R10, R20, R10, R14 ;  /* 0x0000000a140a722b */ /* 0x010fe2000000000e */
[----:B------:R-:W-:Y:S02]  /*2990*/  IADD3 R14, P0, PT, R16, R0, RZ ;  /* 0x00000000100e7210 */ /* 0x000fe40007f1e0ff */
[----:B------:R-:W4:Y:S03]  /*29a0*/  LDL.64 R20, [R26+0x38] ;  /* 0x000038001a147983 */ /* 0x000f260000100a00 */
[----:B------:R-:W-:-:S02]  /*29b0*/  IMAD.X R15, R17, 0x1, R2, P0 ;  /* 0x00000001110f7824 */ /* 0x000fc400000e0602 */
[----:B---3--:R-:W-:Y:S01]  /*29c0*/  DFMA R12, R12, R8, R10 ;  /* 0x000000080c0c722b */ /* 0x008fe2000000000a */
[----:B------:R-:W-:Y:S02]  /*29d0*/  IADD3 R10, P0, PT, R14, R0, RZ ;  /* 0x000000000e0a7210 */ /* 0x000fe40007f1e0ff */
[----:B------:R-:W2:Y:S03]  /*29e0*/  LDG.E.64 R8, desc[UR10][R14.64] ;  /* 0x0000000a0e087981 */ /* 0x000ea6000c1e1b00 */
[----:B------:R-:W-:-:S06]  /*29f0*/  IMAD.X R11, R15, 0x1, R2, P0 ;  /* 0x000000010f0b7824 */ /* 0x000fcc00000e0602 */
[----:B------:R-:W4:Y:S01]  /*2a00*/  LDG.E.64 R10, desc[UR10][R10.64] ;  /* 0x0000000a0a0a7981 */ /* 0x000f22000c1e1b00 */
[----:B------:R-:W-:-:S05]  /*2a10*/  IADD3 R19, P0, PT, R19, 0x8, RZ ;  /* 0x0000000813137810 */ /* 0x000fca0007f1e0ff */
[----:B------:R-:W-:Y:S01]  /*2a20*/  IMAD.X R7, RZ, RZ, R7, P0 ;  /* 0x000000ffff077224 */ /* 0x000fe200000e0607 */
[----:B--2---:R-:W-:-:S08]  /*2a30*/  DFMA R8, R8, R28, R12 ;  /* 0x0000001c0808722b */ /* 0x004fd0000000000c */
[----:B----4-:R-:W-:-:S11]  /*2a40*/  DFMA R8, R10, R20, R8 ;  /* 0x000000140a08722b */ /* 0x010fd60000000008 */
.L_x_19:
[----:B------:R-:W-:Y:S05]  /*2a50*/  @!P1 BRA `(.L_x_16) ;  /* 0x0000000400289947 */ /* 0x000fea0003800000 */
[----:B------:R-:W-:Y:S02]  /*2a60*/  IADD3 R25, PT, PT, R5, UR6, R25 ;  /* 0x0000000605197c10 */ /* 0x000fe4000fffe019 */
[----:B------:R-:W-:Y:S02]  /*2a70*/  LOP3.LUT R11, RZ, UR4, RZ, 0x33, !PT ;  /* 0x00000004ff0b7c12 */ /* 0x000fe4000f8e33ff */
[----:B------:R-:W-:Y:S02]  /*2a80*/  LOP3.LUT R25, R25, 0xffff, RZ, 0xc0, !PT ;  /* 0x0000ffff19197812 */ /* 0x000fe400078ec0ff */
[----:B------:R-:W-:Y:S02]  /*2a90*/  IADD3 RZ, P2, PT, R11, UR16, RZ ;  /* 0x000000100bff7c10 */ /* 0x000fe4000ff5e0ff */
[C---:B------:R-:W-:Y:S02]  /*2aa0*/  LOP3.LUT R10, R25.reuse, 0x7, RZ, 0xc0, !PT ;  /* 0x00000007190a7812 */ /* 0x040fe400078ec0ff */
[----:B------:R-:W-:-:S02]  /*2ab0*/  LOP3.LUT R20, R25, 0x3, RZ, 0xc0, !PT ;  /* 0x0000000319147812 */ /* 0x000fc400078ec0ff */
[----:B------:R-:W-:Y:S02]  /*2ac0*/  IADD3 R10, P0, PT, R10, -0x1, RZ ;  /* 0xffffffff0a0a7810 */ /* 0x000fe40007f1e0ff */
[----:B------:R-:W-:Y:S02]  /*2ad0*/  LOP3.LUT R21, RZ, UR5, RZ, 0x33, !PT ;  /* 0x00000005ff157c12 */ /* 0x000fe4000f8e33ff */
[----:B------:R-:W-:Y:S01]  /*2ae0*/  ISETP.GE.U32.AND P1, PT, R10, 0x3, PT ;  /* 0x000000030a00780c */ /* 0x000fe20003f26070 */
[----:B------:R-:W-:Y:S01]  /*2af0*/  IMAD.X R10, RZ, RZ, -0x1, P0 ;  /* 0xffffffffff0a7424 */ /* 0x000fe200000e06ff */
[----:B------:R-:W-:Y:S02]  /*2b00*/  ISETP.NE.U32.AND P0, PT, R20, RZ, PT ;  /* 0x000000ff1400720c */ /* 0x000fe40003f05070 */
[----:B------:R-:W-:Y:S02]  /*2b10*/  IADD3.X R21, PT, PT, R21, UR17, RZ, P2, !PT ;  /* 0x0000001115157c10 */ /* 0x000fe400097fe4ff */
[----:B------:R-:W-:-:S02]  /*2b20*/  ISETP.GE.U32.AND.EX P1, PT, R10, RZ, PT, P1 ;  /* 0x000000ff0a00720c */ /* 0x000fc40003f26110 */
[----:B------:R-:W-:-:S11]  /*2b30*/  ISETP.NE.AND.EX P0, PT, RZ, RZ, PT, P0 ;  /* 0x000000ffff00720c */ /* 0x000fd60003f05300 */
[----:B------:R-:W-:Y:S05]  /*2b40*/  @!P1 BRA `(.L_x_20) ;  /* 0x0000000000789947 */ /* 0x000fea0003800000 */
[----:B------:R-:W0:Y:S01]  /*2b50*/  LDC.64 R10, c[0x0][0x3a0] ;  /* 0x0000e800ff0a7b82 */ /* 0x000e220000000a00 */
[----:B------:R-:W-:Y:S02]  /*2b60*/  IMAD R14, R7, UR16, RZ ;  /* 0x00000010070e7c24 */ /* 0x000fe4000f8e02ff */
[----:B------:R-:W-:Y:S02]  /*2b70*/  IMAD.MOV.U32 R12, RZ, RZ, R18 ;  /* 0x000000ffff0c7224 */ /* 0x000fe400078e0012 */
[----:B------:R-:W-:Y:S02]  /*2b80*/  IMAD.MOV.U32 R13, RZ, RZ, R21 ;  /* 0x000000ffff0d7224 */ /* 0x000fe400078e0015 */
[C---:B------:R-:W-:Y:S02]  /*2b90*/  IMAD R15, R19.reuse, UR17, R14 ;  /* 0x00000011130f7c24 */ /* 0x040fe4000f8e020e */
[----:B------:R-:W-:-:S04]  /*2ba0*/  IMAD.WIDE.U32 R12, R19, UR16, R12 ;  /* 0x00000010130c7c25 */ /* 0x000fc8000f8e000c */
[----:B------:R-:W-:Y:S02]  /*2bb0*/  IMAD.IADD R15, R13, 0x1, R15 ;  /* 0x000000010d0f7824 */ /* 0x000fe400078e020f */
[----:B------:R-:W-:-:S05]  /*2bc0*/  IMAD.U32 R25, R19, 0x8, R24 ;  /* 0x0000000813197824 */ /* 0x000fca00078e0018 */
[----:B------:R-:W2:Y:S01]  /*2bd0*/  LDL.64 R16, [R25+0x8] ;  /* 0x0000080019107983 */ /* 0x000ea20000100a00 */
[----:B0-----:R-:W-:-:S04]  /*2be0*/  LEA R28, P1, R12, R10, 0x3 ;  /* 0x0000000a0c1c7211 */ /* 0x001fc800078218ff */
[----:B------:R-:W-:Y:S02]  /*2bf0*/  LEA.HI.X R29, R12, R11, R15, 0x3, P1 ;  /* 0x0000000b0c1d7211 */ /* 0x000fe400008f1c0f */
[----:B------:R-:W-:Y:S01]  /*2c00*/  IADD3 R10, P1, PT, R28, R0, RZ ;  /* 0x000000001c0a7210 */ /* 0x000fe20007f3e0ff */
[----:B------:R-:W3:Y:S04]  /*2c10*/  LDL.64 R12, [R25] ;  /* 0x00000000190c7983 */ /* 0x000ee80000100a00 */
[----:B------:R-:W3:Y:S01]  /*2c20*/  LDG.E.64 R26, desc[UR10][R28.64] ;  /* 0x0000000a1c1a7981 */ /* 0x000ee2000c1e1b00 */
[----:B------:R-:W-:-:S05]  /*2c30*/  IMAD.X R11, R29, 0x1, R2, P1 ;  /* 0x000000011d0b7824 */ /* 0x000fca00008e0602 */
[----:B------:R-:W2:Y:S04]  /*2c40*/  LDG.E.64 R14, desc[UR10][R10.64] ;  /* 0x0000000a0a0e7981 */ /* 0x000ea8000c1e1b00 */
[----:B------:R-:W4:Y:S01]  /*2c50*/  LDL.64 R28, [R25+0x18] ;  /* 0x00001800191c7983 */ /* 0x000f220000100a00 */
[----:B---3--:R-:W-:Y:S01]  /*2c60*/  DFMA R26, R26, R12, R8 ;  /* 0x0000000c1a1a722b */ /* 0x008fe20000000008 */
[----:B------:R-:W-:Y:S02]  /*2c70*/  IADD3 R12, P1, PT, R10, R0, RZ ;  /* 0x000000000a0c7210 */ /* 0x000fe40007f3e0ff */
[----:B------:R-:W3:Y:S03]  /*2c80*/  LDL.64 R8, [R25+0x10] ;  /* 0x0000100019087983 */ /* 0x000ee60000100a00 */
[----:B------:R-:W-:-:S02]  /*2c90*/  IMAD.X R13, R11, 0x1, R2, P1 ;  /* 0x000000010b0d7824 */ /* 0x000fc400008e0602 */
[----:B--2---:R-:W-:Y:S01]  /*2ca0*/  DFMA R26, R14, R16, R26 ;  /* 0x000000100e1a722b */ /* 0x004fe2000000001a */
[----:B------:R-:W-:Y:S02]  /*2cb0*/  IADD3 R14, P1, PT, R12, R0, RZ ;  /* 0x000000000c0e7210 */ /* 0x000fe40007f3e0ff */
[----:B------:R-:W3:Y:S03]  /*2cc0*/  LDG.E.64 R16, desc[UR10][R12.64] ;  /* 0x0000000a0c107981 */ /* 0x000ee6000c1e1b00 */
[----:B------:R-:W-:-:S06]  /*2cd0*/  IMAD.X R15, R13, 0x1, R2, P1 ;  /* 0x000000010d0f7824 */ /* 0x000fcc00008e0602 */
[----:B------:R-:W4:Y:S01]  /*2ce0*/  LDG.E.64 R14, desc[UR10][R14.64] ;  /* 0x0000000a0e0e7981 */ /* 0x000f22000c1e1b00 */
[----:B------:R-:W-:-:S05]  /*2cf0*/  IADD3 R19, P1, PT, R19, 0x4, RZ ;  /* 0x0000000413137810 */ /* 0x000fca0007f3e0ff */
[----:B------:R-:W-:Y:S01]  /*2d00*/  IMAD.X R7, RZ, RZ, R7, P1 ;  /* 0x000000ffff077224 */ /* 0x000fe200008e0607 */
[----:B---3--:R-:W-:-:S08]  /*2d10*/  DFMA R8, R16, R8, R26 ;  /* 0x000000081008722b */ /* 0x008fd0000000001a */
[----:B----4-:R-:W-:-:S11]  /*2d20*/  DFMA R8, R14, R28, R8 ;  /* 0x0000001c0e08722b */ /* 0x010fd60000000008 */
.L_x_20:
        /* <DEDUP_REMOVED lines=8> */
[----:B------:R-:W-:Y:S01]  /*2db0*/  IMAD.U32 R19, R19, 0x8, R24 ;  /* 0x0000000813137824 */ /* 0x000fe200078e0018 */
[----:B0-----:R-:W-:-:S04]  /*2dc0*/  LEA R10, P0, R12, R10, 0x3 ;  /* 0x0000000a0c0a7211 */ /* 0x001fc800078018ff */
[----:B------:R-:W-:Y:S02]  /*2dd0*/  LEA.HI.X R11, R12, R11, R7, 0x3, P0 ;  /* 0x0000000b0c0b7211 */ /* 0x000fe400000f1c07 */
[----:B------:R-:W2:Y:S04]  /*2de0*/  LDL.64 R12, [R19] ;  /* 0x00000000130c7983 */ /* 0x000ea80000100a00 */
[----:B------:R-:W2:Y:S01]  /*2df0*/  LDG.E.64 R14, desc[UR10][R10.64] ;  /* 0x0000000a0a0e7981 */ /* 0x000ea2000c1e1b00 */
[----:B------:R-:W-:-:S04]  /*2e00*/  ISETP.NE.U32.AND P0, PT, R20, 0x1, PT ;  /* 0x000000011400780c */ /* 0x000fc80003f05070 */
[----:B------:R-:W-:Y:S01]  /*2e10*/  ISETP.NE.AND.EX P0, PT, RZ, RZ, PT, P0 ;  /* 0x000000ffff00720c */ /* 0x000fe20003f05300 */
[----:B--2---:R-:W-:-:S12]  /*2e20*/  DFMA R8, R14, R12, R8 ;  /* 0x0000000c0e08722b */ /* 0x004fd80000000008 */
[----:B------:R-:W-:Y:S05]  /*2e30*/  @!P0 BRA `(.L_x_16) ;  /* 0x0000000000308947 */ /* 0x000fea0003800000 */
[----:B------:R-:W-:Y:S01]  /*2e40*/  ISETP.NE.U32.AND P0, PT, R20, 0x2, PT ;  /* 0x000000021400780c */ /* 0x000fe20003f05070 */
[----:B------:R-:W2:Y:S01]  /*2e50*/  LDL.64 R12, [R19+0x8] ;  /* 0x00000800130c7983 */ /* 0x000ea20000100a00 */
[----:B------:R-:W-:Y:S02]  /*2e60*/  IADD3 R14, P1, PT, R10, R0, RZ ;  /* 0x000000000a0e7210 */ /* 0x000fe40007f3e0ff */
[----:B------:R-:W-:-:S03]  /*2e70*/  ISETP.NE.AND.EX P0, PT, RZ, RZ, PT, P0 ;  /* 0x000000ffff00720c */ /* 0x000fc60003f05300 */
[----:B------:R-:W-:-:S05]  /*2e80*/  IMAD.X R15, R11, 0x1, R2, P1 ;  /* 0x000000010b0f7824 */ /* 0x000fca00008e0602 */
[----:B------:R-:W2:Y:S05]  /*2e90*/  LDG.E.64 R16, desc[UR10][R14.64] ;  /* 0x0000000a0e107981 */ /* 0x000eaa000c1e1b00 */
[----:B------:R-:W-:Y:S01]  /*2ea0*/  @P0 IADD3 R10, P1, PT, R14, R0, RZ ;  /* 0x000000000e0a0210 */ /* 0x000fe20007f3e0ff */
[----:B------:R-:W3:Y:S04]  /*2eb0*/  @P0 LDL.64 R20, [R19+0x10] ;  /* 0x0000100013140983 */ /* 0x000ee80000100a00 */
[----:B------:R-:W-:-:S06]  /*2ec0*/  @P0 IMAD.X R11, R15, 0x1, R2, P1 ;  /* 0x000000010f0b0824 */ /* 0x000fcc00008e0602 */
[----:B------:R-:W3:Y:S01]  /*2ed0*/  @P0 LDG.E.64 R10, desc[UR10][R10.64] ;  /* 0x0000000a0a0a0981 */ /* 0x000ee2000c1e1b00 */
[----:B--2---:R-:W-:-:S08]  /*2ee0*/  DFMA R8, R16, R12, R8 ;  /* 0x0000000c1008722b */ /* 0x004fd00000000008 */
[----:B---3--:R-:W-:-:S11]  /*2ef0*/  @P0 DFMA R8, R10, R20, R8 ;  /* 0x000000140a08022b */ /* 0x008fd60000000008 */
.L_x_16:
[----:B------:R-:W0:Y:S01]  /*2f00*/  LDC.64 R10, c[0x0][0x3a0] ;  /* 0x0000e800ff0a7b82 */ /* 0x000e220000000a00 */
[----:B------:R-:W-:Y:S02]  /*2f10*/  LOP3.LUT R25, RZ, UR4, RZ, 0x33, !PT ;  /* 0x00000004ff197c12 */ /* 0x000fe4000f8e33ff */
[----:B------:R-:W-:Y:S02]  /*2f20*/  LOP3.LUT R19, RZ, UR5, RZ, 0x33, !PT ;  /* 0x00000005ff137c12 */ /* 0x000fe4000f8e33ff */
[----:B------:R-:W-:-:S04]  /*2f30*/  IADD3 RZ, P0, PT, R25, UR16, RZ ;  /* 0x0000001019ff7c10 */ /* 0x000fc8000ff1e0ff */
[----:B------:R-:W-:-:S05]  /*2f40*/  IADD3.X R19, PT, PT, R19, UR17, RZ, P0, !PT ;  /* 0x0000001113137c10 */ /* 0x000fca00087fe4ff */
[----:B------:R-:W-:Y:S02]  /*2f50*/  IMAD R7, R19, UR16, RZ ;  /* 0x0000001013077c24 */ /* 0x000fe4000f8e02ff */
[----:B------:R-:W-:-:S04]  /*2f60*/  IMAD.WIDE.U32 R12, R18, UR16, R18 ;  /* 0x00000010120c7c25 */ /* 0x000fc8000f8e0012 */
[----:B------:R-:W-:-:S04]  /*2f70*/  IMAD R7, R18, UR17, R7 ;  /* 0x0000001112077c24 */ /* 0x000fc8000f8e0207 */
[----:B------:R-:W-:Y:S01]  /*2f80*/  IMAD.IADD R7, R13, 0x1, R7 ;  /* 0x000000010d077824 */ /* 0x000fe200078e0207 */
[----:B0-----:R-:W-:-:S04]  /*2f90*/  LEA R18, P0, R12, R10, 0x3 ;  /* 0x0000000a0c127211 */ /* 0x001fc800078018ff */
[----:B------:R-:W-:-:S05]  /*2fa0*/  LEA.HI.X R19, R12, R11, R7, 0x3, P0 ;  /* 0x0000000b0c137211 */ /* 0x000fca00000f1c07 */
[----:B------:R-:W2:Y:S01]  /*2fb0*/  LDG.E.64 R12, desc[UR10][R18.64] ;  /* 0x0000000a120c7981 */ /* 0x000ea2000c1e1b00 */
[----:B------:R-:W-:-:S05]  /*2fc0*/  IMAD.U32 R25, R25, 0x8, R24 ;  /* 0x0000000819197824 */ /* 0x000fca00078e0018 */
[----:B------:R-:W3:Y:S01]  /*2fd0*/  LDL.64 R14, [R25] ;  /* 0x00000000190e7983 */ /* 0x000ee20000100a00 */
[----:B------:R-:W-:Y:S01]  /*2fe0*/  IMAD.MOV.U32 R16, RZ, RZ, 0x1 ;  /* 0x00000001ff107424 */ /* 0x000fe200078e00ff */
[----:B------:R-:W-:Y:S01]  /*2ff0*/  BSSY.RECONVERGENT B0, `(.L_x_21) ;  /* 0x0000013000007945 */ /* 0x000fe20003800200 */
[----:B--2---:R-:W0:Y:S01]  /*3000*/  MUFU.RCP64H R17, R13 ;  /* 0x0000000d00117308 */ /* 0x004e220000001800 */
[----:B---3--:R-:W-:-:S10]  /*3010*/  DADD R8, R14, -R8 ;  /* 0x000000000e087229 */ /* 0x008fd40000000808 */
[----:B------:R-:W-:Y:S01]  /*3020*/  FSETP.GEU.AND P1, PT, |R9|, 6.5827683646048100446e-37, PT ;  /* 0x036000000900780b */ /* 0x000fe20003f2e200 */
[----:B0-----:R-:W-:-:S08]  /*3030*/  DFMA R10, -R12, R16, 1 ;  /* 0x3ff000000c0a742b */ /* 0x001fd00000000110 */
[----:B------:R-:W-:-:S08]  /*3040*/  DFMA R10, R10, R10, R10 ;  /* 0x0000000a0a0a722b */ /* 0x000fd0000000000a */
        /* <DEDUP_REMOVED lines=9> */
[----:B------:R-:W-:Y:S01]  /*30e0*/  IMAD.MOV.U32 R14, RZ, RZ, R8 ;  /* 0x000000ffff0e7224 */ /* 0x000fe200078e0008 */
[----:B------:R-:W-:Y:S01]  /*30f0*/  MOV R8, 0x3120 ;  /* 0x0000312000087802 */ /* 0x000fe20000000f00 */
[----:B------:R-:W-:-:S07]  /*3100*/  IMAD.MOV.U32 R15, RZ, RZ, R9 ;  /* 0x000000ffff0f7224 */ /* 0x000fce00078e0009 */
[----:B------:R-:W-:Y:S05]  /*3110*/  CALL.REL.NOINC `($__internal_0_$__cuda_sm20_div_rn_f64_full) ;  /* 0x0000000800f47944 */ /* 0x000fea0003c00000 */
.L_x_22:
[----:B------:R-:W-:Y:S05]  /*3120*/  BSYNC.RECONVERGENT B0 ;  /* 0x0000000000007941 */ /* 0x000fea0003800200 */
.L_x_21:
[----:B------:R-:W0:Y:S01]  /*3130*/  LDC.64 R8, c[0x0][0x388] ;  /* 0x0000e200ff087b82 */ /* 0x000e220000000a00 */
[----:B------:R-:W-:Y:S01]  /*3140*/  UIADD3 UR4, UP0, UPT, UR4, 0x1, URZ ;  /* 0x0000000104047890 */ /* 0x000fe2000ff1e0ff */
[----:B------:R-:W-:Y:S02]  /*3150*/  VIADD R22, R22, 0x1 ;  /* 0x0000000116167836 */ /* 0x000fe40000000000 */
[----:B------:R-:W-:Y:S01]  /*3160*/  VIADD R5, R5, 0x1 ;  /* 0x0000000105057836 */ /* 0x000fe20000000000 */
[----:B------:R-:W-:Y:S01]  /*3170*/  UIADD3.X UR5, UPT, UPT, URZ, UR5, URZ, UP0, !UPT ;  /* 0x00000005ff057290 */ /* 0x000fe200087fe4ff */
[C---:B0-----:R-:W-:Y:S01]  /*3180*/  IMAD.U32 R25, R8.reuse, 0x8, R25 ;  /* 0x0000000808197824 */ /* 0x041fe200078e0019 */
[----:B------:R-:W-:-:S04]  /*3190*/  ISETP.NE.U32.AND P0, PT, R8, UR4, PT ;  /* 0x0000000408007c0c */ /* 0x000fc8000bf05070 */
[----:B------:R0:W-:Y:S01]  /*31a0*/  STL.64 [R25], R10 ;  /* 0x0000000a19007387 */ /* 0x0001e20000100a00 */
[----:B------:R-:W-:-:S13]  /*31b0*/  ISETP.NE.AND.EX P0, PT, R9, UR5, PT, P0 ;  /* 0x0000000509007c0c */ /* 0x000fda000bf05300 */
[----:B0-----:R-:W-:Y:S05]  /*31c0*/  @P0 BRA `(.L_x_23) ;  /* 0xffffffe800e40947 */ /* 0x001fea000383ffff */
[C---:B------:R-:W-:Y:S01]  /*31d0*/  IADD3 R2, P0, PT, R8.reuse, -0x1, RZ ;  /* 0xffffffff08027810 */ /* 0x040fe20007f1e0ff */
[----:B------:R-:W-:Y:S01]  /*31e0*/  IMAD.MOV.U32 R7, RZ, RZ, RZ ;  /* 0x000000ffff077224 */ /* 0x000fe200078e00ff */
[----:B------:R-:W-:Y:S02]  /*31f0*/  LOP3.LUT R4, R8, 0xf, RZ, 0xc0, !PT ;  /* 0x0000000f08047812 */ /* 0x000fe400078ec0ff */
[----:B------:R-:W-:Y:S02]  /*3200*/  CS2R R22, SRZ ;  /* 0x0000000000167805 */ /* 0x000fe4000001ff00 */
[----:B------:R-:W-:Y:S02]  /*3210*/  ISETP.GE.U32.AND P1, PT, R2, 0xf, PT ;  /* 0x0000000f0200780c */ /* 0x000fe40003f26070 */
[----:B------:R-:W-:Y:S02]  /*3220*/  IADD3.X R9, PT, PT, R9, -0x1, RZ, P0, !PT ;  /* 0xffffffff09097810 */ /* 0x000fe400007fe4ff */
[----:B------:R-:W-:-:S02]  /*3230*/  ISETP.NE.U32.AND P0, PT, R4, RZ, PT ;  /* 0x000000ff0400720c */ /* 0x000fc40003f05070 */
[----:B------:R-:W-:Y:S01]  /*3240*/  ISETP.GE.U32.AND.EX P1, PT, R9, RZ, PT, P1 ;  /* 0x000000ff0900720c */ /* 0x000fe20003f26110 */
[----:B------:R-:W-:Y:S01]  /*3250*/  IMAD.MOV.U32 R9, RZ, RZ, RZ ;  /* 0x000000ffff097224 */ /* 0x000fe200078e00ff */
[----:B------:R-:W-:Y:S02]  /*3260*/  ISETP.NE.AND.EX P0, PT, RZ, RZ, PT, P0 ;  /* 0x000000ffff00720c */ /* 0x000fe40003f05300 */
[----:B------:R-:W-:-:S09]  /*3270*/  SHF.R.S32.HI R3, RZ, 0x1f, R6 ;  /* 0x0000001fff037819 */ /* 0x000fd20000011406 */
[----:B------:R-:W-:Y:S05]  /*3280*/  @!P1 BRA `(.L_x_24) ;  /* 0x0000000400149947 */ /* 0x000fea0003800000 */
[----:B------:R-:W0:Y:S01]  /*3290*/  LDCU.64 UR4, c[0x0][0x390] ;  /* 0x00007200ff0477ac */ /* 0x000e220008000a00 */
[----:B------:R-:W1:Y:S01]  /*32a0*/  LDC R9, c[0x0][0x38c] ;  /* 0x0000e300ff097b82 */ /* 0x000e620000000800 */
[----:B------:R-:W-:Y:S02]  /*32b0*/  LOP3.LUT R7, R8, 0xfffffff0, RZ, 0xc0, !PT ;  /* 0xfffffff008077812 */ /* 0x000fe400078ec0ff */
[----:B------:R-:W-:Y:S02]  /*32c0*/  CS2R R22, SRZ ;  /* 0x0000000000167805 */ /* 0x000fe4000001ff00 */
[----:B------:R-:W-:Y:S01]  /*32d0*/  IADD3 R5, PT, PT, R0, 0x40, R1 ;  /* 0x0000004000057810 */ /* 0x000fe20007ffe001 */
[----:B------:R-:W-:Y:S01]  /*32e0*/  IMAD.MOV.U32 R20, RZ, RZ, R7 ;  /* 0x000000ffff147224 */ /* 0x000fe200078e0007 */
[----:B0-----:R-:W-:-:S04]  /*32f0*/  LEA R14, P1, R6, UR4, 0x3 ;  /* 0x00000004060e7c11 */ /* 0x001fc8000f8218ff */
[----:B------:R-:W-:Y:S02]  /*3300*/  IADD3 R14, P2, PT, R14, 0x40, RZ ;  /* 0x000000400e0e7810 */ /* 0x000fe40007f5e0ff */
[----:B------:R-:W-:Y:S01]  /*3310*/  LEA.HI.X R15, R6, UR5, R3, 0x3, P1 ;  /* 0x00000005060f7c11 */ /* 0x000fe200088f1c03 */
[----:B-1----:R-:W-:-:S04]  /*3320*/  IMAD.MOV.U32 R2, RZ, RZ, R9 ;  /* 0x000000ffff027224 */ /* 0x002fc800078e0009 */
[----:B------:R-:W-:-:S07]  /*3330*/  IMAD.X R15, RZ, RZ, R15, P2 ;  /* 0x000000ffff0f7224 */ /* 0x000fce00010e060f */
.L_x_25:
[----:B------:R-:W-:Y:S01]  /*3340*/  IMAD.MOV.U32 R10, RZ, RZ, R14 ;  /* 0x000000ffff0a7224 */ /* 0x000fe200078e000e */
[----:B------:R-:W2:Y:S01]  /*3350*/  LDL.64 R16, [R5+-0x40] ;  /* 0xffffc00005107983 */ /* 0x000ea20000100a00 */
[----:B------:R-:W-:-:S03]  /*3360*/  IMAD.MOV.U32 R11, RZ, RZ, R15 ;  /* 0x000000ffff0b7224 */ /* 0x000fc600078e000f */
[----:B------:R-:W3:Y:S04]  /*3370*/  LDL.64 R14, [R5+-0x38] ;  /* 0xffffc800050e7983 */ /* 0x000ee80000100a00 */
[----:B------:R-:W2:Y:S04]  /*3380*/  LDG.E.64 R12, desc[UR10][R10.64+-0x40] ;  /* 0xffffc00a0a0c7981 */ /* 0x000ea8000c1e1b00 */
[----:B------:R-:W3:Y:S01]  /*3390*/  LDG.E.64 R18, desc[UR10][R10.64+-0x38] ;  /* 0xffffc80a0a127981 */ /* 0x000ee2000c1e1b00 */
[----:B--2---:R-:W-:-:S03]  /*33a0*/  DFMA R22, R16, R12, R22 ;  /* 0x0000000c1016722b */ /* 0x004fc60000000016 */
[----:B------:R-:W2:Y:S04]  /*33b0*/  LDL.64 R12, [R5+-0x30] ;  /* 0xffffd000050c7983 */ /* 0x000ea80000100a00 */
[----:B------:R-:W2:Y:S01]  /*33c0*/  LDG.E.64 R16, desc[UR10][R10.64+-0x30] ;  /* 0xffffd00a0a107981 */ /* 0x000ea2000c1e1b00 */
[----:B---3--:R-:W-:-:S03]  /*33d0*/  DFMA R18, R14, R18, R22 ;  /* 0x000000120e12722b */ /* 0x008fc60000000016 */
[----:B------:R-:W3:Y:S04]  /*33e0*/  LDL.64 R14, [R5+-0x28] ;  /* 0xffffd800050e7983 */ /* 0x000ee80000100a00 */
        /* <DEDUP_REMOVED lines=14> */
[----:B------:R-:W2:Y:S04]  /*34d0*/  LDL.64 R12, [R5] ;  /* 0x00000000050c7983 */ /* 0x000ea80000100a00 */
[----:B------:R-:W2:Y:S01]  /*34e0*/  LDG.E.64 R16, desc[UR10][R10.64] ;  /* 0x0000000a0a107981 */ /* 0x000ea2000c1e1b00 */
[----:B---3--:R-:W-:-:S03]  /*34f0*/  DFMA R18, R14, R18, R22 ;  /* 0x000000120e12722b */ /* 0x008fc60000000016 */
[----:B------:R-:W3:Y:S04]  /*3500*/  LDL.64 R14, [R5+0x8] ;  /* 0x00000800050e7983 */ /* 0x000ee80000100a00 */
[----:B------:R-:W3:Y:S01]  /*3510*/  LDG.E.64 R22, desc[UR10][R10.64+0x8] ;  /* 0x0000080a0a167981 */ /* 0x000ee2000c1e1b00 */
[----:B--2---:R-:W-:-:S03]  /*3520*/  DFMA R16, R12, R16, R18 ;  /* 0x000000100c10722b */ /* 0x004fc60000000012 */
[----:B------:R-:W2:Y:S04]  /*3530*/  LDL.64 R12, [R5+0x10] ;  /* 0x00001000050c7983 */ /* 0x000ea80000100a00 */
        /* <DEDUP_REMOVED lines=10> */
[----:B------:R-:W-:Y:S01]  /*35e0*/  IADD3 R20, P1, PT, R20, -0x10, RZ ;  /* 0xfffffff014147810 */ /* 0x000fe20007f3e0ff */
[----:B--2---:R-:W-:Y:S02]  /*35f0*/  DFMA R22, R12, R22, R14 ;  /* 0x000000160c16722b */ /* 0x004fe4000000000e */
[----:B------:R-:W2:Y:S04]  /*3600*/  LDL.64 R12, [R5+0x30] ;  /* 0x00003000050c7983 */ /* 0x000ea80000100a00 */
[----:B------:R-:W2:Y:S02]  /*3610*/  LDG.E.64 R14, desc[UR10][R10.64+0x30] ;  /* 0x0000300a0a0e7981 */ /* 0x000ea4000c1e1b00 */
[----:B---3--:R-:W-:-:S02]  /*3620*/  DFMA R16, R16, R18, R22 ;  /* 0x000000121010722b */ /* 0x008fc40000000016 */
[----:B------:R0:W3:Y:S04]  /*3630*/  LDL.64 R22, [R5+0x38] ;  /* 0x0000380005167983 */ /* 0x0000e80000100a00 */
[----:B------:R-:W3:Y:S01]  /*3640*/  LDG.E.64 R18, desc[UR10][R10.64+0x38] ;  /* 0x0000380a0a127981 */ /* 0x000ee2000c1e1b00 */
[----:B------:R-:W-:Y:S02]  /*3650*/  IADD3.X R2, PT, PT, R2, -0x1, RZ, P1, !PT ;  /* 0xffffffff02027810 */ /* 0x000fe40000ffe4ff */
[----:B------:R-:W-:-:S04]  /*3660*/  ISETP.NE.U32.AND P1, PT, R20, RZ, PT ;  /* 0x000000ff1400720c */ /* 0x000fc80003f25070 */
[----:B------:R-:W-:Y:S01]  /*3670*/  ISETP.NE.AND.EX P1, PT, R2, RZ, PT, P1 ;  /* 0x000000ff0200720c */ /* 0x000fe20003f25310 */
[----:B0-----:R-:W-:Y:S01]  /*3680*/  VIADD R5, R5, 0x80 ;  /* 0x0000008005057836 */ /* 0x001fe20000000000 */
[----:B--2---:R-:W-:Y:S01]  /*3690*/  DFMA R12, R12, R14, R16 ;  /* 0x0000000e0c0c722b */ /* 0x004fe20000000010 */
[----:B------:R-:W-:-:S07]  /*36a0*/  IADD3 R14, P2, PT, R10, 0x80, RZ ;  /* 0x000000800a0e7810 */ /* 0x000fce0007f5e0ff */
[----:B---3--:R-:W-:Y:S01]  /*36b0*/  DFMA R22, R22, R18, R12 ;  /* 0x000000121616722b */ /* 0x008fe2000000000c */
[----:B------:R-:W-:Y:S02]  /*36c0*/  IMAD.X R15, RZ, RZ, R11, P2 ;  /* 0x000000ffff0f7224 */ /* 0x000fe400010e060b */
[----:B------:R-:W-:Y:S08]  /*36d0*/  @P1 BRA `(.L_x_25) ;  /* 0xfffffffc00181947 */ /* 0x000ff0000383ffff */
.L_x_24:
[----:B------:R-:W-:Y:S05]  /*36e0*/  @!P0 BRA `(.L_x_26) ;  /* 0x00000004005c8947 */ /* 0x000fea0003800000 */
[----:B------:R-:W-:Y:S02]  /*36f0*/  ISETP.GE.U32.AND P0, PT, R4, 0x8, PT ;  /* 0x000000080400780c */ /* 0x000fe40003f06070 */
[----:B------:R-:W-:Y:S02]  /*3700*/  LOP3.LUT R2, R8, 0x7, RZ, 0xc0, !PT ;  /* 0x0000000708027812 */ /* 0x000fe400078ec0ff */
[----:B------:R-:W-:Y:S02]  /*3710*/  ISETP.GE.U32.AND.EX P1, PT, RZ, RZ, PT, P0 ;  /* 0x000000ffff00720c */ /* 0x000fe40003f26100 */
[----:B------:R-:W-:-:S04]  /*3720*/  ISETP.NE.U32.AND P2, PT, R2, RZ, PT ;  /* 0x000000ff0200720c */ /* 0x000fc80003f45070 */
[----:B------:R-:W-:-:S07]  /*3730*/  ISETP.NE.AND.EX P0, PT, RZ, RZ, PT, P2 ;  /* 0x000000ffff00720c */ /* 0x000fce0003f05320 */
[----:B------:R-:W-:Y:S06]  /*3740*/  @!P1 BRA `(.L_x_27) ;  /* 0x0000000000809947 */ /* 0x000fec0003800000 */
[----:B------:R-:W0:Y:S01]  /*3750*/  LDCU.64 UR4, c[0x0][0x390] ;  /* 0x00007200ff0477ac */ /* 0x000e220008000a00 */
[----:B------:R-:W-:Y:S01]  /*3760*/  IADD3 R4, P1, PT, R6, R7, RZ ;  /* 0x0000000706047210 */ /* 0x000fe20007f3e0ff */
[----:B------:R-:W-:-:S04]  /*3770*/  IMAD.U32 R25, R7, 0x8, R24 ;  /* 0x0000000807197824 */ /* 0x000fc800078e0018 */
[----:B------:R-:W-:Y:S01]  /*3780*/  IMAD.X R5, R3, 0x1, R9, P1 ;  /* 0x0000000103057824 */ /* 0x000fe200008e0609 */
[----:B------:R-:W2:Y:S04]  /*3790*/  LDL.64 R16, [R25] ;  /* 0x0000000019107983 */ /* 0x000ea80000100a00 */
[----:B------:R-:W3:Y:S04]  /*37a0*/  LDL.64 R12, [R25+0x10] ;  /* 0x00001000190c7983 */ /* 0x000ee80000100a00 */
[----:B------:R-:W4:Y:S01]  /*37b0*/  LDL.64 R18, [R25+0x18] ;  /* 0x0000180019127983 */ /* 0x000f220000100a00 */
[----:B0-----:R-:W-:-:S03]  /*37c0*/  LEA R28, P1, R4, UR4, 0x3 ;  /* 0x00000004041c7c11 */ /* 0x001fc6000f8218ff */
[----:B------:R-:W5:Y:S01]  /*37d0*/  LDL.64 R26, [R25+0x38] ;  /* 0x00003800191a7983 */ /* 0x000f620000100a00 */
[----:B------:R-:W-:-:S03]  /*37e0*/  LEA.HI.X R29, R4, UR5, R5, 0x3, P1 ;  /* 0x00000005041d7c11 */ /* 0x000fc600088f1c05 */
[----:B------:R-:W3:Y:S04]  /*37f0*/  LDL.64 R4, [R25+0x8] ;  /* 0x0000080019047983 */ /* 0x000ee80000100a00 */
[----:B------:R-:W2:Y:S04]  /*3800*/  LDG.E.64 R10, desc[UR10][R28.64] ;  /* 0x0000000a1c0a7981 */ /* 0x000ea8000c1e1b00 */
[----:B------:R-:W3:Y:S04]  /*3810*/  LDG.E.64 R14, desc[UR10][R28.64+0x8] ;  /* 0x0000080a1c0e7981 */ /* 0x000ee8000c1e1b00 */
[----:B------:R-:W4:Y:S01]  /*3820*/  LDG.E.64 R20, desc[UR10][R28.64+0x10] ;  /* 0x0000100a1c147981 */ /* 0x000f22000c1e1b00 */
[----:B--2---:R-:W-:-:S03]  /*3830*/  DFMA R10, R16, R10, R22 ;  /* 0x0000000a100a722b */ /* 0x004fc60000000016 */
[----:B------:R-:W2:Y:S04]  /*3840*/  LDG.E.64 R16, desc[UR10][R28.64+0x18] ;  /* 0x0000180a1c107981 */ /* 0x000ea8000c1e1b00 */
[----:B------:R-:W5:Y:S01]  /*3850*/  LDG.E.64 R22, desc[UR10][R28.64+0x38] ;  /* 0x0000380a1c167981 */ /* 0x000f62000c1e1b00 */
[----:B---3--:R-:W-:-:S03]  /*3860*/  DFMA R14, R4, R14, R10 ;  /* 0x0000000e040e722b */ /* 0x008fc6000000000a */
[----:B------:R-:W3:Y:S04]  /*3870*/  LDL.64 R4, [R25+0x20] ;  /* 0x0000200019047983 */ /* 0x000ee80000100a00 */
[----:B------:R-:W3:Y:S01]  /*3880*/  LDG.E.64 R10, desc[UR10][R28.64+0x20] ;  /* 0x0000200a1c0a7981 */ /* 0x000ee2000c1e1b00 */
[----:B----4-:R-:W-:-:S03]  /*3890*/  DFMA R20, R12, R20, R14 ;  /* 0x000000140c14722b */ /* 0x010fc6000000000e */
[----:B------:R-:W4:Y:S04]  /*38a0*/  LDL.64 R12, [R25+0x28] ;  /* 0x00002800190c7983 */ /* 0x000f280000100a00 */
[----:B------:R-:W4:Y:S01]  /*38b0*/  LDG.E.64 R14, desc[UR10][R28.64+0x28] ;  /* 0x0000280a1c0e7981 */ /* 0x000f22000c1e1b00 */
[----:B--2---:R-:W-:-:S03]  /*38c0*/  DFMA R16, R18, R16, R20 ;  /* 0x000000101210722b */ /* 0x004fc60000000014 */
[----:B------:R-:W2:Y:S04]  /*38d0*/  LDL.64 R18, [R25+0x30] ;  /* 0x0000300019127983 */ /* 0x000ea80000100a00 */
[----:B------:R-:W2:Y:S01]  /*38e0*/  LDG.E.64 R20, desc[UR10][R28.64+0x30] ;  /* 0x0000300a1c147981 */ /* 0x000ea2000c1e1b00 */
[----:B---3--:R-:W-:-:S08]  /*38f0*/  DFMA R4, R4, R10, R16 ;  /* 0x0000000a0404722b */ /* 0x008fd00000000010 */
[----:B----4-:R-:W-:Y:S01]  /*3900*/  DFMA R4, R12, R14, R4 ;  /* 0x0000000e0c04722b */ /* 0x010fe20000000004 */
[----:B------:R-:W-:-:S05]  /*3910*/  IADD3 R7, P1, PT, R7, 0x8, RZ ;  /* 0x0000000807077810 */ /* 0x000fca0007f3e0ff */
[----:B------:R-:W-:Y:S02]  /*3920*/  IMAD.X R9, RZ, RZ, R9, P1 ;  /* 0x000000ffff097224 */ /* 0x000fe400008e0609 */
[----:B--2---:R-:W-:-:S08]  /*3930*/  DFMA R4, R18, R20, R4 ;  /* 0x000000141204722b */ /* 0x004fd00000000004 */
[----:B-----5:R-:W-:-:S11]  /*3940*/  DFMA R22, R26, R22, R4 ;  /* 0x000000161a16722b */ /* 0x020fd60000000004 */
.L_x_27:
[----:B------:R-:W-:Y:S05]  /*3950*/  @!P0 BRA `(.L_x_26) ;  /* 0x0000000000c08947 */ /* 0x000fea0003800000 */
[----:B------:R-:W-:Y:S01]  /*3960*/  ISETP.GE.U32.AND P1, PT, R2, 0x4, PT ;  /* 0x000000040200780c */ /* 0x000fe20003f26070 */
[----:B------:R-:W-:Y:S01]  /*3970*/  IMAD.MOV.U32 R2, RZ, RZ, RZ ;  /* 0x000000ffff027224 */ /* 0x000fe200078e00ff */
[----:B------:R-:W-:Y:S02]  /*3980*/  LOP3.LUT R8, R8, 0x3, RZ, 0xc0, !PT ;  /* 0x0000000308087812 */ /* 0x000fe400078ec0ff */
[----:B------:R-:W-:Y:S02]  /*3990*/  ISETP.GE.U32.AND.EX P1, PT, RZ, RZ, PT, P1 ;  /* 0x000000ffff00720c */ /* 0x000fe40003f26110 */
[----:B------:R-:W-:-:S04]  /*39a0*/  ISETP.NE.U32.AND P0, PT, R8, RZ, PT ;  /* 0x000000ff0800720c */ /* 0x000fc80003f05070 */
[----:B------:R-:W-:-:S07]  /*39b0*/  ISETP.NE.AND.EX P0, PT, R2, RZ, PT, P0 ;  /* 0x000000ff0200720c */ /* 0x000fce0003f05300 */
        /* <DEDUP_REMOVED lines=8> */
[----:B0-----:R-:W-:-:S04]  /*3a40*/  LEA R20, P1, R4, UR4, 0x3 ;  /* 0x0000000404147c11 */ /* 0x001fc8000f8218ff */
[----:B------:R-:W-:Y:S02]  /*3a50*/  LEA.HI.X R21, R4, UR5, R5, 0x3, P1 ;  /* 0x0000000504157c11 */ /* 0x000fe400088f1c05 */
[----:B------:R-:W5:Y:S04]  /*3a60*/  LDL.64 R4, [R28+0x10] ;  /* 0x000010001c047983 */ /* 0x000f680000100a00 */
[----:B------:R-:W2:Y:S04]  /*3a70*/  LDG.E.64 R18, desc[UR10][R20.64] ;  /* 0x0000000a14127981 */ /* 0x000ea8000c1e1b00 */
[----:B------:R-:W3:Y:S04]  /*3a80*/  LDG.E.64 R14, desc[UR10][R20.64+0x8] ;  /* 0x0000080a140e7981 */ /* 0x000ee8000c1e1b00 */
[----:B------:R-:W5:Y:S04]  /*3a90*/  LDG.E.64 R10, desc[UR10][R20.64+0x10] ;  /* 0x0000100a140a7981 */ /* 0x000f68000c1e1b00 */
[----:B------:R-:W4:Y:S01]  /*3aa0*/  LDG.E.64 R24, desc[UR10][R20.64+0x18] ;  /* 0x0000180a14187981 */ /* 0x000f22000c1e1b00 */
[----:B------:R-:W-:-:S05]  /*3ab0*/  IADD3 R7, P1, PT, R7, 0x4, RZ ;  /* 0x0000000407077810 */ /* 0x000fca0007f3e0ff */
[----:B------:R-:W-:Y:S01]  /*3ac0*/  IMAD.X R9, RZ, RZ, R9, P1 ;  /* 0x000000ffff097224 */ /* 0x000fe200008e0609 */
[----:B--2---:R-:W-:-:S08]  /*3ad0*/  DFMA R16, R16, R18, R22 ;  /* 0x000000121010722b */ /* 0x004fd00000000016 */
[----:B---3--:R-:W-:-:S08]  /*3ae0*/  DFMA R12, R12, R14, R16 ;  /* 0x0000000e0c0c722b */ /* 0x008fd00000000010 */
[----:B-----5:R-:W-:-:S08]  /*3af0*/  DFMA R4, R4, R10, R12 ;  /* 0x0000000a0404722b */ /* 0x020fd0000000000c */
[----:B----4-:R-:W-:-:S11]  /*3b00*/  DFMA R22, R26, R24, R4 ;  /* 0x000000181a16722b */ /* 0x010fd60000000004 */
.L_x_28:
[----:B------:R-:W-:Y:S05]  /*3b10*/  @!P0 BRA `(.L_x_26) ;  /* 0x0000000000508947 */ /* 0x000fea0003800000 */
[----:B------:R-:W0:Y:S01]  /*3b20*/  LDCU.64 UR4, c[0x0][0x390] ;  /* 0x00007200ff0477ac */ /* 0x000e220008000a00 */
[----:B------:R-:W-:Y:S01]  /*3b30*/  IADD3 R13, P0, PT, R6, R7, RZ ;  /* 0x00000007060d7210 */ /* 0x000fe20007f1e0ff */
[----:B------:R-:W-:-:S04]  /*3b40*/  IMAD.U32 R0, R7, 0x8, R0 ;  /* 0x0000000807007824 */ /* 0x000fc800078e0000 */
[----:B------:R-:W-:Y:S02]  /*3b50*/  IMAD.X R4, R3, 0x1, R9, P0 ;  /* 0x0000000103047824 */ /* 0x000fe400000e0609 */
[----:B------:R-:W-:Y:S01]  /*3b60*/  IMAD.IADD R0, R1, 0x1, R0 ;  /* 0x0000000101007824 */ /* 0x000fe200078e0200 */
[----:B0-----:R-:W-:-:S04]  /*3b70*/  LEA R12, P1, R13, UR4, 0x3 ;  /* 0x000000040d0c7c11 */ /* 0x001fc8000f8218ff */
[----:B------:R-:W-:-:S09]  /*3b80*/  LEA.HI.X R13, R13, UR5, R4, 0x3, P1 ;  /* 0x000000050d0d7c11 */ /* 0x000fd200088f1c04 */
.L_x_29:
[----:B------:R-:W-:Y:S01]  /*3b90*/  IMAD.MOV.U32 R10, RZ, RZ, R12 ;  /* 0x000000ffff0a7224 */ /* 0x000fe200078e000c */
[----:B------:R0:W2:Y:S01]  /*3ba0*/  LDL.64 R4, [R0] ;  /* 0x0000000000047983 */ /* 0x0000a20000100a00 */
[----:B------:R-:W-:-:S06]  /*3bb0*/  IMAD.MOV.U32 R11, RZ, RZ, R13 ;  /* 0x000000ffff0b7224 */ /* 0x000fcc00078e000d */
[----:B------:R-:W2:Y:S01]  /*3bc0*/  LDG.E.64 R10, desc[UR10][R10.64] ;  /* 0x0000000a0a0a7981 */ /* 0x000ea2000c1e1b00 */
[----:B------:R-:W-:-:S04]  /*3bd0*/  IADD3 R8, P0, PT, R8, -0x1, RZ ;  /* 0xffffffff08087810 */ /* 0x000fc80007f1e0ff */
[----:B------:R-:W-:Y:S02]  /*3be0*/  IADD3.X R2, PT, PT, R2, -0x1, RZ, P0, !PT ;  /* 0xffffffff02027810 */ /* 0x000fe400007fe4ff */
[----:B------:R-:W-:-:S04]  /*3bf0*/  ISETP.NE.U32.AND P0, PT, R8, RZ, PT ;  /* 0x000000ff0800720c */ /* 0x000fc80003f05070 */
[----:B------:R-:W-:Y:S02]  /*3c00*/  ISETP.NE.AND.EX P0, PT, R2, RZ, PT, P0 ;  /* 0x000000ff0200720c */ /* 0x000fe40003f05300 */
[----:B------:R-:W-:Y:S01]  /*3c10*/  IADD3 R12, P1, PT, R12, 0x8, RZ ;  /* 0x000000080c0c7810 */ /* 0x000fe20007f3e0ff */
[----:B0-----:R-:W-:-:S04]  /*3c20*/  VIADD R0, R0, 0x8 ;  /* 0x0000000800007836 */ /* 0x001fc80000000000 */
[----:B------:R-:W-:Y:S01]  /*3c30*/  IMAD.X R13, RZ, RZ, R13, P1 ;  /* 0x000000ffff0d7224 */ /* 0x000fe200008e060d */
[----:B--2---:R-:W-:-:S05]  /*3c40*/  DFMA R22, R4, R10, R22 ;  /* 0x0000000a0416722b */ /* 0x004fca0000000016 */
[----:B------:R-:W-:Y:S06]  /*3c50*/  @P0 BRA `(.L_x_29) ;  /* 0xfffffffc00cc0947 */ /* 0x000fec000383ffff */
.L_x_26:
[----:B------:R-:W-:-:S11]  /*3c60*/  DMUL R22, R22, 0.5 ;  /* 0x3fe0000016167828 */ /* 0x000fd60000000000 */
.L_x_15:
[----:B------:R-:W0:Y:S01]  /*3c70*/  LDCU.64 UR6, c[0x0][0x3b0] ;  /* 0x00007600ff0677ac */ /* 0x000e220008000a00 */
[----:B------:R-:W-:Y:S01]  /*3c80*/  SHF.R.S32.HI R3, RZ, 0x1f, R6 ;  /* 0x0000001fff037819 */ /* 0x000fe20000011406 */
[----:B------:R-:W1:Y:S01]  /*3c90*/  LDCU.64 UR4, c[0x0][0x3a8] ;  /* 0x00007500ff0477ac */ /* 0x000e620008000a00 */
[----:B0-----:R-:W-:Y:S01]  /*3ca0*/  LEA R2, P0, R6, UR6, 0x3 ;  /* 0x0000000606027c11 */ /* 0x001fe2000f8018ff */
[----:B-1----:R-:W-:-:S03]  /*3cb0*/  DADD R22, -R22, UR4 ;  /* 0x0000000416167e29 */ /* 0x002fc60008000100 */
[----:B------:R-:W-:-:S05]  /*3cc0*/  LEA.HI.X R3, R6, UR7, R3, 0x3, P0 ;  /* 0x0000000706037c11 */ /* 0x000fca00080f1c03 */
[----:B------:R-:W-:Y:S01]  /*3cd0*/  STG.E.64 desc[UR10][R2.64], R22 ;  /* 0x0000001602007986 */ /* 0x000fe2000c101b0a */
[----:B------:R-:W-:Y:S05]  /*3ce0*/  EXIT ;  /* 0x000000000000794d */ /* 0x000fea0003800000 */
        .weak           $__internal_0_$__cuda_sm20_div_rn_f64_full
        .type           $__internal_0_$__cuda_sm20_div_rn_f64_full,@function
        .size           $__internal_0_$__cuda_sm20_div_rn_f64_full,(.L_x_36 - $__internal_0_$__cuda_sm20_div_rn_f64_full)
$__internal_0_$__cuda_sm20_div_rn_f64_full:
[C---:B------:R-:W-:Y:S01]  /*3cf0*/  FSETP.GEU.AND P0, PT, |R13|.reuse, 1.469367938527859385e-39, PT ;  /* 0x001000000d00780b */ /* 0x040fe20003f0e200 */
[----:B------:R-:W-:Y:S01]  /*3d00*/  IMAD.MOV.U32 R16, RZ, RZ, 0x1 ;  /* 0x00000001ff107424 */ /* 0x000fe200078e00ff */
[----:B------:R-:W-:Y:S01]  /*3d10*/  LOP3.LUT R10, R13, 0x800fffff, RZ, 0xc0, !PT ;  /* 0x800fffff0d0a7812 */ /* 0x000fe200078ec0ff */
[----:B------:R-:W-:Y:S01]  /*3d20*/  IMAD.MOV.U32 R9, RZ, RZ, 0x1ca00000 ;  /* 0x1ca00000ff097424 */ /* 0x000fe200078e00ff */
[C---:B------:R-:W-:Y:S01]  /*3d30*/  FSETP.GEU.AND P2, PT, |R15|.reuse, 1.469367938527859385e-39, PT ;  /* 0x001000000f00780b */ /* 0x040fe20003f4e200 */
[----:B------:R-:W-:Y:S01]  /*3d40*/  BSSY.RECONVERGENT B1, `(.L_x_30) ;  /* 0x0000053000017945 */ /* 0x000fe20003800200 */
[----:B------:R-:W-:Y:S01]  /*3d50*/  LOP3.LUT R11, R10, 0x3ff00000, RZ, 0xfc, !PT ;  /* 0x3ff000000a0b7812 */ /* 0x000fe200078efcff */
[----:B------:R-:W-:Y:S01]  /*3d60*/  IMAD.MOV.U32 R10, RZ, RZ, R12 ;  /* 0x000000ffff0a7224 */ /* 0x000fe200078e000c */
[----:B------:R-:W-:Y:S02]  /*3d70*/  LOP3.LUT R7, R15, 0x7ff00000, RZ, 0xc0, !PT ;  /* 0x7ff000000f077812 */ /* 0x000fe400078ec0ff */
[----:B------:R-:W-:-:S03]  /*3d80*/  LOP3.LUT R20, R13, 0x7ff00000, RZ, 0xc0, !PT ;  /* 0x7ff000000d147812 */ /* 0x000fc600078ec0ff */
[----:B------:R-:W-:Y:S01]  /*3d90*/  @!P0 DMUL R10, R12, 8.98846567431157953865e+307 ;  /* 0x7fe000000c0a8828 */ /* 0x000fe20000000000 */
[----:B------:R-:W-:-:S03]  /*3da0*/  ISETP.GE.U32.AND P1, PT, R7, R20, PT ;  /* 0x000000140700720c */ /* 0x000fc60003f26070 */
[----:B------:R-:W-:Y:S02]  /*3db0*/  @!P2 LOP3.LUT R26, R13, 0x7ff00000, RZ, 0xc0, !PT ;  /* 0x7ff000000d1aa812 */ /* 0x000fe400078ec0ff */
[----:B------:R-:W0:Y:S02]  /*3dc0*/  MUFU.RCP64H R17, R11 ;  /* 0x0000000b00117308 */ /* 0x000e240000001800 */
[----:B------:R-:W-:Y:S01]  /*3dd0*/  @!P2 ISETP.GE.U32.AND P3, PT, R7, R26, PT ;  /* 0x0000001a0700a20c */ /* 0x000fe20003f66070 */
[----:B------:R-:W-:Y:S01]  /*3de0*/  @!P2 IMAD.MOV.U32 R26, RZ, RZ, RZ ;  /* 0x000000ffff1aa224 */ /* 0x000fe200078e00ff */
[----:B------:R-:W-:Y:S02]  /*3df0*/  @!P0 LOP3.LUT R20, R11, 0x7ff00000, RZ, 0xc0, !PT ;  /* 0x7ff000000b148812 */ /* 0x000fe400078ec0ff */
[----:B------:R-:W-:Y:S01]  /*3e00*/  @!P2 SEL R21, R9, 0x63400000, !P3 ;  /* 0x634000000915a807 */ /* 0x000fe20005800000 */
[----:B0-----:R-:W-:-:S08]  /*3e10*/  DFMA R18, R16, -R10, 1 ;  /* 0x3ff000001012742b */ /* 0x001fd0000000080a */
[----:B------:R-:W-:-:S08]  /*3e20*/  DFMA R18, R18, R18, R18 ;  /* 0x000000121212722b */ /* 0x000fd00000000012 */
[----:B------:R-:W-:Y:S01]  /*3e30*/  DFMA R18, R16, R18, R16 ;  /* 0x000000121012722b */ /* 0x000fe20000000010 */
[----:B------:R-:W-:Y:S01]  /*3e40*/  SEL R17, R9, 0x63400000, !P1 ;  /* 0x6340000009117807 */ /* 0x000fe20004800000 */
[----:B------:R-:W-:Y:S01]  /*3e50*/  IMAD.MOV.U32 R16, RZ, RZ, R14 ;  /* 0x000000ffff107224 */ /* 0x000fe200078e000e */
[--C-:B------:R-:W-:Y:S02]  /*3e60*/  @!P2 LOP3.LUT R9, R21, 0x80000000, R15.reuse, 0xf8, !PT ;  /* 0x800000001509a812 */ /* 0x100fe400078ef80f */
[----:B------:R-:W-:Y:S02]  /*3e70*/  LOP3.LUT R17, R17, 0x800fffff, R15, 0xf8, !PT ;  /* 0x800fffff11117812 */ /* 0x000fe400078ef80f */
[----:B------:R-:W-:Y:S01]  /*3e80*/  @!P2 LOP3.LUT R27, R9, 0x100000, RZ, 0xfc, !PT ;  /* 0x00100000091ba812 */ /* 0x000fe200078efcff */
[----:B------:R-:W-:Y:S01]  /*3e90*/  DFMA R28, R18, -R10, 1 ;  /* 0x3ff00000121c742b */ /* 0x000fe2000000080a */
[----:B------:R-:W-:-:S04]  /*3ea0*/  IMAD.MOV.U32 R9, RZ, RZ, R7 ;  /* 0x000000ffff097224 */ /* 0x000fc800078e0007 */
[----:B------:R-:W-:-:S03]  /*3eb0*/  @!P2 DFMA R16, R16, 2, -R26 ;  /* 0x400000001010a82b */ /* 0x000fc6000000081a */
[----:B------:R-:W-:-:S07]  /*3ec0*/  DFMA R28, R18, R28, R18 ;  /* 0x0000001c121c722b */ /* 0x000fce0000000012 */
[----:B------:R-:W-:Y:S01]  /*3ed0*/  @!P2 LOP3.LUT R9, R17, 0x7ff00000, RZ, 0xc0, !PT ;  /* 0x7ff000001109a812 */ /* 0x000fe200078ec0ff */
[----:B------:R-:W-:-:S04]  /*3ee0*/  DMUL R26, R28, R16 ;  /* 0x000000101c1a7228 */ /* 0x000fc80000000000 */
[----:B------:R-:W-:-:S04]  /*3ef0*/  VIADD R21, R9, 0xffffffff ;  /* 0xffffffff09157836 */ /* 0x000fc80000000000 */
[----:B------:R-:W-:Y:S01]  /*3f00*/  DFMA R18, R26, -R10, R16 ;  /* 0x8000000a1a12722b */ /* 0x000fe20000000010 */
[----:B------:R-:W-:Y:S01]  /*3f10*/  ISETP.GT.U32.AND P0, PT, R21, 0x7feffffe, PT ;  /* 0x7feffffe1500780c */ /* 0x000fe20003f04070 */
[----:B------:R-:W-:-:S05]  /*3f20*/  VIADD R21, R20, 0xffffffff ;  /* 0xffffffff14157836 */ /* 0x000fca0000000000 */
[----:B------:R-:W-:Y:S01]  /*3f30*/  ISETP.GT.U32.OR P0, PT, R21, 0x7feffffe, P0 ;  /* 0x7feffffe1500780c */ /* 0x000fe20000704470 */
[----:B------:R-:W-:-:S12]  /*3f40*/  DFMA R18, R28, R18, R26 ;  /* 0x000000121c12722b */ /* 0x000fd8000000001a */
[----:B------:R-:W-:Y:S05]  /*3f50*/  @P0 BRA `(.L_x_31) ;  /* 0x0000000000700947 */ /* 0x000fea0003800000 */
[----:B------:R-:W-:Y:S01]  /*3f60*/  LOP3.LUT R14, R13, 0x7ff00000, RZ, 0xc0, !PT ;  /* 0x7ff000000d0e7812 */ /* 0x000fe200078ec0ff */
[----:B------:R-:W-:-:S03]  /*3f70*/  IMAD.MOV.U32 R15, RZ, RZ, 0x1ca00000 ;  /* 0x1ca00000ff0f7424 */ /* 0x000fc600078e00ff */
[CC--:B------:R-:W-:Y:S02]  /*3f80*/  VIADDMNMX R9, R7.reuse, -R14.reuse, 0xb9600000, !PT ;  /* 0xb960000007097446 */ /* 0x0c0fe4000780090e */
[----:B------:R-:W-:Y:S02]  /*3f90*/  ISETP.GE.U32.AND P0, PT, R7, R14, PT ;  /* 0x0000000e0700720c */ /* 0x000fe40003f06070 */
[----:B------:R-:W-:Y:S02]  /*3fa0*/  VIMNMX R7, PT, PT, R9, 0x46a00000, PT ;  /* 0x46a0000009077848 */ /* 0x000fe40003fe0100 */
[----:B------:R-:W-:-:S05]  /*3fb0*/  SEL R14, R15, 0x63400000, !P0 ;  /* 0x634000000f0e7807 */ /* 0x000fca0004000000 */
[----:B------:R-:W-:Y:S02]  /*3fc0*/  IMAD.IADD R7, R7, 0x1, -R14 ;  /* 0x0000000107077824 */ /* 0x000fe400078e0a0e */
[----:B------:R-:W-:Y:S02]  /*3fd0*/  IMAD.MOV.U32 R14, RZ, RZ, RZ ;  /* 0x000000ffff0e7224 */ /* 0x000fe400078e00ff */
[----:B------:R-:W-:-:S06]  /*3fe0*/  VIADD R15, R7, 0x7fe00000 ;  /* 0x7fe00000070f7836 */ /* 0x000fcc0000000000 */
[----:B------:R-:W-:-:S10]  /*3ff0*/  DMUL R26, R18, R14 ;  /* 0x0000000e121a7228 */ /* 0x000fd40000000000 */
[----:B------:R-:W-:-:S13]  /*4000*/  FSETP.GTU.AND P0, PT, |R27|, 1.469367938527859385e-39, PT ;  /* 0x001000001b00780b */ /* 0x000fda0003f0c200 */
[----:B------:R-:W-:Y:S05]  /*4010*/  @P0 BRA `(.L_x_32) ;  /* 0x0000000000940947 */ /* 0x000fea0003800000 */
[----:B------:R-:W-:Y:S01]  /*4020*/  DFMA R10, R18, -R10, R16 ;  /* 0x8000000a120a722b */ /* 0x000fe20000000010 */
[----:B------:R-:W-:-:S09]  /*4030*/  IMAD.MOV.U32 R14, RZ, RZ, RZ ;  /* 0x000000ffff0e7224 */ /* 0x000fd200078e00ff */
[C---:B------:R-:W-:Y:S02]  /*4040*/  FSETP.NEU.AND P0, PT, R11.reuse, RZ, PT ;  /* 0x000000ff0b00720b */ /* 0x040fe40003f0d000 */
[----:B------:R-:W-:-:S04]  /*4050*/  LOP3.LUT R13, R11, 0x80000000, R13, 0x48, !PT ;  /* 0x800000000b0d7812 */ /* 0x000fc800078e480d */
[----:B------:R-:W-:-:S07]  /*4060*/  LOP3.LUT R15, R13, R15, RZ, 0xfc, !PT ;  /* 0x0000000f0d0f7212 */ /* 0x000fce00078efcff */
[----:B------:R-:W-:Y:S05]  /*4070*/  @!P0 BRA `(.L_x_32) ;  /* 0x00000000007c8947 */ /* 0x000fea0003800000 */
[----:B------:R-:W-:Y:S01]  /*4080*/  IMAD.MOV R11, RZ, RZ, -R7 ;  /* 0x000000ffff0b7224 */ /* 0x000fe200078e0a07 */
[----:B------:R-:W-:Y:S01]  /*4090*/  DMUL.RP R14, R18, R14 ;  /* 0x0000000e120e7228 */ /* 0x000fe20000008000 */
[----:B------:R-:W-:Y:S01]  /*40a0*/  IMAD.MOV.U32 R10, RZ, RZ, RZ ;  /* 0x000000ffff0a7224 */ /* 0x000fe200078e00ff */
[----:B------:R-:W-:-:S05]  /*40b0*/  IADD3 R7, PT, PT, -R7, -0x43300000, RZ ;  /* 0xbcd0000007077810 */ /* 0x000fca0007ffe1ff */
[----:B------:R-:W-:-:S03]  /*40c0*/  DFMA R10, R26, -R10, R18 ;  /* 0x8000000a1a0a722b */ /* 0x000fc60000000012 */
[----:B------:R-:W-:-:S07]  /*40d0*/  LOP3.LUT R13, R15, R13, RZ, 0x3c, !PT ;  /* 0x0000000d0f0d7212 */ /* 0x000fce00078e3cff */
[----:B------:R-:W-:-:S04]  /*40e0*/  FSETP.NEU.AND P0, PT, |R11|, R7, PT ;  /* 0x000000070b00720b */ /* 0x000fc80003f0d200 */
[----:B------:R-:W-:Y:S02]  /*40f0*/  FSEL R26, R14, R26, !P0 ;  /* 0x0000001a0e1a7208 */ /* 0x000fe40004000000 */
[----:B------:R-:W-:Y:S01]  /*4100*/  FSEL R27, R13, R27, !P0 ;  /* 0x0000001b0d1b7208 */ /* 0x000fe20004000000 */
[----:B------:R-:W-:Y:S06]  /*4110*/  BRA `(.L_x_32) ;  /* 0x0000000000547947 */ /* 0x000fec0003800000 */
.L_x_31:
[----:B------:R-:W-:-:S14]  /*4120*/  DSETP.NAN.AND P0, PT, R14, R14, PT ;  /* 0x0000000e0e00722a */ /* 0x000fdc0003f08000 */
[----:B------:R-:W-:Y:S05]  /*4130*/  @P0 BRA `(.L_x_33) ;  /* 0x0000000000440947 */ /* 0x000fea0003800000 */
[----:B------:R-:W-:-:S14]  /*4140*/  DSETP.NAN.AND P0, PT, R12, R12, PT ;  /* 0x0000000c0c00722a */ /* 0x000fdc0003f08000 */
[----:B------:R-:W-:Y:S05]  /*4150*/  @P0 BRA `(.L_x_34) ;  /* 0x0000000000300947 */ /* 0x000fea0003800000 */
[----:B------:R-:W-:Y:S01]  /*4160*/  ISETP.NE.AND P0, PT, R9, R20, PT ;  /* 0x000000140900720c */ /* 0x000fe20003f05270 */
[----:B------:R-:W-:Y:S02]  /*4170*/  IMAD.MOV.U32 R26, RZ, RZ, 0x0 ;  /* 0x00000000ff1a7424 */ /* 0x000fe400078e00ff */
[----:B------:R-:W-:-:S10]  /*4180*/  IMAD.MOV.U32 R27, RZ, RZ, -0x80000 ;  /* 0xfff80000ff1b7424 */ /* 0x000fd400078e00ff */
[----:B------:R-:W-:Y:S05]  /*4190*/  @!P0 BRA `(.L_x_32) ;  /* 0x0000000000348947 */ /* 0x000fea0003800000 */
[----:B------:R-:W-:Y:S02]  /*41a0*/  ISETP.NE.AND P0, PT, R9, 0x7ff00000, PT ;  /* 0x7ff000000900780c */ /* 0x000fe40003f05270 */
[----:B------:R-:W-:Y:S02]  /*41b0*/  LOP3.LUT R27, R15, 0x80000000, R13, 0x48, !PT ;  /* 0x800000000f1b7812 */ /* 0x000fe400078e480d */
[----:B------:R-:W-:-:S13]  /*41c0*/  ISETP.EQ.OR P0, PT, R20, RZ, !P0 ;  /* 0x000000ff1400720c */ /* 0x000fda0004702670 */
[----:B------:R-:W-:Y:S01]  /*41d0*/  @P0 LOP3.LUT R7, R27, 0x7ff00000, RZ, 0xfc, !PT ;  /* 0x7ff000001b070812 */ /* 0x000fe200078efcff */
[----:B------:R-:W-:Y:S02]  /*41e0*/  @!P0 IMAD.MOV.U32 R26, RZ, RZ, RZ ;  /* 0x000000ffff1a8224 */ /* 0x000fe400078e00ff */
[----:B------:R-:W-:Y:S02]  /*41f0*/  @P0 IMAD.MOV.U32 R26, RZ, RZ, RZ ;  /* 0x000000ffff1a0224 */ /* 0x000fe400078e00ff */
[----:B------:R-:W-:Y:S01]  /*4200*/  @P0 IMAD.MOV.U32 R27, RZ, RZ, R7 ;  /* 0x000000ffff1b0224 */ /* 0x000fe200078e0007 */
[----:B------:R-:W-:Y:S06]  /*4210*/  BRA `(.L_x_32) ;  /* 0x0000000000147947 */ /* 0x000fec0003800000 */
.L_x_34:
[----:B------:R-:W-:Y:S01]  /*4220*/  LOP3.LUT R27, R13, 0x80000, RZ, 0xfc, !PT ;  /* 0x000800000d1b7812 */ /* 0x000fe200078efcff */
[----:B------:R-:W-:Y:S01]  /*4230*/  IMAD.MOV.U32 R26, RZ, RZ, R12 ;  /* 0x000000ffff1a7224 */ /* 0x000fe200078e000c */
[----:B------:R-:W-:Y:S06]  /*4240*/  BRA `(.L_x_32) ;  /* 0x0000000000087947 */ /* 0x000fec0003800000 */
.L_x_33:
[----:B------:R-:W-:Y:S01]  /*4250*/  LOP3.LUT R27, R15, 0x80000, RZ, 0xfc, !PT ;  /* 0x000800000f1b7812 */ /* 0x000fe200078efcff */
[----:B------:R-:W-:-:S07]  /*4260*/  IMAD.MOV.U32 R26, RZ, RZ, R14 ;  /* 0x000000ffff1a7224 */ /* 0x000fce00078e000e */
.L_x_32:
[----:B------:R-:W-:Y:S05]  /*4270*/  BSYNC.RECONVERGENT B1 ;  /* 0x0000000000017941 */ /* 0x000fea0003800200 */
.L_x_30:
[----:B------:R-:W-:Y:S02]  /*4280*/  IMAD.MOV.U32 R9, RZ, RZ, 0x0 ;  /* 0x00000000ff097424 */ /* 0x000fe400078e00ff */
[----:B------:R-:W-:Y:S02]  /*4290*/  IMAD.MOV.U32 R10, RZ, RZ, R26 ;  /* 0x000000ffff0a7224 */ /* 0x000fe400078e001a */
[----:B------:R-:W-:Y:S01]  /*42a0*/  IMAD.MOV.U32 R11, RZ, RZ, R27 ;  /* 0x000000ffff0b7224 */ /* 0x000fe200078e001b */
[----:B------:R-:W-:Y:S06]  /*42b0*/  RET.REL.NODEC R8 `(_Z13cudaLogMVNormmmPdS_S_dS_) ;  /* 0xffffffbc08507950 */ /* 0x000fec0003c3ffff */
.L_x_35:
[----:B------:R-:W-:-:S00]  /*42c0*/  BRA `(.L_x_35) ;  /* 0xfffffffc00fc7947 */ /* 0x000fc0000383ffff */
[----:B------:R-:W-:-:S00]  /*42d0*/  NOP ;  /* 0x0000000000007918 */ /* 0x000fc00000000000 */
        /* <DEDUP_REMOVED lines=10> */
.L_x_36:


//--------------------- .nv.shared.reserved.0     --------------------------
	.section	.nv.shared.reserved.0,"aw",@nobits
	.weak		__nv_reservedSMEM_offset_0_alias
	.size		__nv_reservedSMEM_offset_0_alias, 0, 64
	.other		__nv_reservedSMEM_offset_0_alias,@"STO_CUDA_RESERVED_SHARED STV_DEFAULT"
__nv_reservedSMEM_offset_0_alias:
	.zero		0
	.zero		64


//--------------------- .nv.constant0._Z13cudaLogMVNormmmPdS_S_dS_ --------------------------
	.section	.nv.constant0._Z13cudaLogMVNormmmPdS_S_dS_,"a",@progbits
	.sectionflags	@""
	.align	4
.nv.constant0._Z13cudaLogMVNormmmPdS_S_dS_:
	.zero		952


//--------------------- SYMBOLS --------------------------

	.type		.nv.reservedSmem.offset0,@object
	.size		.nv.reservedSmem.offset0,0x4
